	.target	sm_100a

	.elftype	@"ET_EXEC"


//--------------------- .note.nv.tkinfo           --------------------------
	.section	.note.nv.tkinfo,"",@"SHT_NOTE"
	.sectionflags	@"SHF_NOTE_NV_TKINFO"
	.tkinfo
        /*0018*/ 	.word	0x00000002
        /*0030*/ 	.string	""
        /*0030*/ 	.string	"ptxas"
        /*0030*/ 	.string	"Cuda compilation tools, release 13.0, V13.0.88"
        /*0030*/ 	.string	"Build cuda_13.0.r13.0/compiler.36424714_0"
        /*0030*/ 	.string	"-arch sm_100a -m 64 "



//--------------------- .note.nv.cuinfo           --------------------------
	.section	.note.nv.cuinfo,"",@"SHT_NOTE"
	.sectionflags	@"SHF_NOTE_NV_CUINFO"
        /*0018*/ 	.short	0x0002
        /*001a*/ 	.short	0x0064
        /*001c*/ 	.short	0x0082
	.zero		2


//--------------------- .nv.info                  --------------------------
	.section	.nv.info,"",@"SHT_CUDA_INFO"
	.align	4


	//----- nvinfo : EIATTR_REGCOUNT
	.align		4
        /*0000*/ 	.byte	0x04, 0x2f
        /*0002*/ 	.short	(.L_19 - .L_18)
	.align		4
.L_18:
        /*0004*/ 	.word	index@(_ZN7cutlass13device_kernelINS_4gemm6kernel13GemmUniversalIN4cute5tupleIJiiiiEEENS1_10collective13CollectiveMmaINS1_35MainloopSm100TmaUmmaWarpSpecializedILi3ELi2ELi4ENS5_IJNS4_1CILi2EEENSA_ILi1EEESC_EEEEENS5_IJNSA_ILi256EEENSA_ILi64EEESG_EEENS_12float_e5m2_tENS5_IJlSC_lEEESI_SJ_NS4_8TiledMMAINS4_8MMA_AtomIJNS4_10MMA_TraitsINS4_25SM100_MMA_F8F6F4_2x1SM_SSEJSI_SI_fSF_SG_NS4_17integral_constantINS4_4UMMA5MajorELSQ_0EEESR_NSO_INSP_7ScaleInELSS_0EEEST_EEEEEENS4_6LayoutINS5_IJSC_SC_SC_EEENS5_IJNSA_ILi0EEESY_SY_EEEEENS5_IJNS4_10UnderscoreES11_S11_EEEEENS4_18SM100_TMA_2SM_LOADENS4_14ComposedLayoutINS4_7SwizzleILi2ELi4ELi3EEENS4_18smem_ptr_flag_bitsILi8EEENSW_INS5_IJNSA_ILi8EEESG_EEENS5_IJSG_SC_EEEEEEEvNS4_8identityES14_S1E_vS1F_EENS_8epilogue10collective18CollectiveEpilogueINS1H_23Sm100TmaWarpSpecializedILi1ELi1ELi64ELb0ELb0EEEJNS5_IJNSA_ILi128EEESG_SG_EEENS5_IJNSW_IS1M_SC_EENSW_ISG_SC_EEEEESI_SJ_SI_SJ_NS1H_6fusion15FusionCallbacksIS1L_NS1R_17LinearCombinationISI_fSI_fLNS_15FloatRoundStyleE2EEES1N_S1Q_JEEENS4_5SM1004TMEM4LOAD26SM100_TMEM_LOAD_32dp32b64xENS4_13SM90_TMA_LOADES1E_NS4_39AutoVectorizingCopyWithAssumedAlignmentILi128EEENS4_14SM90_TMA_STOREES1E_S23_S23_EEEvvEEEEvNT_6ParamsE)
        /*0008*/ 	.word	0x000000c2


	//----- nvinfo : EIATTR_FRAME_SIZE
	.align		4
.L_19:
        /*000c*/ 	.byte	0x04, 0x11
        /*000e*/ 	.short	(.L_21 - .L_20)
	.align		4
.L_20:
        /*0010*/ 	.word	index@($__internal_2_$__cuda_sm10x_tcgen05_guardrail_trap_unallocated_columns_being_dealloced)
        /*0014*/ 	.word	0x00000000


	//----- nvinfo : EIATTR_FRAME_SIZE
	.align		4
.L_21:
        /*0018*/ 	.byte	0x04, 0x11
        /*001a*/ 	.short	(.L_23 - .L_22)
	.align		4
.L_22:
        /*001c*/ 	.word	index@($__internal_1_$__cuda_sm10x_tcgen05_guardrail_trap_phase_invalid_during_alloc)
        /*0020*/ 	.word	0x00000000


	//----- nvinfo : EIATTR_FRAME_SIZE
	.align		4
.L_23:
        /*0024*/ 	.byte	0x04, 0x11
        /*0026*/ 	.short	(.L_25 - .L_24)
	.align		4
.L_24:
        /*0028*/ 	.word	index@($__internal_0_$__cuda_sm10x_tcgen05_guardrail_trap_col_being_dealloced_not_returned_by_alloc)
        /*002c*/ 	.word	0x00000000


	//----- nvinfo : EIATTR_FRAME_SIZE
	.align		4
.L_25:
        /*0030*/ 	.byte	0x04, 0x11
        /*0032*/ 	.short	(.L_27 - .L_26)
	.align		4
.L_26:
        /*0034*/ 	.word	index@(_ZN7cutlass13device_kernelINS_4gemm6kernel13GemmUniversalIN4cute5tupleIJiiiiEEENS1_10collective13CollectiveMmaINS1_35MainloopSm100TmaUmmaWarpSpecializedILi3ELi2ELi4ENS5_IJNS4_1CILi2EEENSA_ILi1EEESC_EEEEENS5_IJNSA_ILi256EEENSA_ILi64EEESG_EEENS_12float_e5m2_tENS5_IJlSC_lEEESI_SJ_NS4_8TiledMMAINS4_8MMA_AtomIJNS4_10MMA_TraitsINS4_25SM100_MMA_F8F6F4_2x1SM_SSEJSI_SI_fSF_SG_NS4_17integral_constantINS4_4UMMA5MajorELSQ_0EEESR_NSO_INSP_7ScaleInELSS_0EEEST_EEEEEENS4_6LayoutINS5_IJSC_SC_SC_EEENS5_IJNSA_ILi0EEESY_SY_EEEEENS5_IJNS4_10UnderscoreES11_S11_EEEEENS4_18SM100_TMA_2SM_LOADENS4_14ComposedLayoutINS4_7SwizzleILi2ELi4ELi3EEENS4_18smem_ptr_flag_bitsILi8EEENSW_INS5_IJNSA_ILi8EEESG_EEENS5_IJSG_SC_EEEEEEEvNS4_8identityES14_S1E_vS1F_EENS_8epilogue10collective18CollectiveEpilogueINS1H_23Sm100TmaWarpSpecializedILi1ELi1ELi64ELb0ELb0EEEJNS5_IJNSA_ILi128EEESG_SG_EEENS5_IJNSW_IS1M_SC_EENSW_ISG_SC_EEEEESI_SJ_SI_SJ_NS1H_6fusion15FusionCallbacksIS1L_NS1R_17LinearCombinationISI_fSI_fLNS_15FloatRoundStyleE2EEES1N_S1Q_JEEENS4_5SM1004TMEM4LOAD26SM100_TMEM_LOAD_32dp32b64xENS4_13SM90_TMA_LOADES1E_NS4_39AutoVectorizingCopyWithAssumedAlignmentILi128EEENS4_14SM90_TMA_STOREES1E_S23_S23_EEEvvEEEEvNT_6ParamsE)
        /*0038*/ 	.word	0x00000000


	//----- nvinfo : EIATTR_MIN_STACK_SIZE
	.align		4
.L_27:
        /*003c*/ 	.byte	0x04, 0x12
        /*003e*/ 	.short	(.L_29 - .L_28)
	.align		4
.L_28:
        /*0040*/ 	.word	index@(_ZN7cutlass13device_kernelINS_4gemm6kernel13GemmUniversalIN4cute5tupleIJiiiiEEENS1_10collective13CollectiveMmaINS1_35MainloopSm100TmaUmmaWarpSpecializedILi3ELi2ELi4ENS5_IJNS4_1CILi2EEENSA_ILi1EEESC_EEEEENS5_IJNSA_ILi256EEENSA_ILi64EEESG_EEENS_12float_e5m2_tENS5_IJlSC_lEEESI_SJ_NS4_8TiledMMAINS4_8MMA_AtomIJNS4_10MMA_TraitsINS4_25SM100_MMA_F8F6F4_2x1SM_SSEJSI_SI_fSF_SG_NS4_17integral_constantINS4_4UMMA5MajorELSQ_0EEESR_NSO_INSP_7ScaleInELSS_0EEEST_EEEEEENS4_6LayoutINS5_IJSC_SC_SC_EEENS5_IJNSA_ILi0EEESY_SY_EEEEENS5_IJNS4_10UnderscoreES11_S11_EEEEENS4_18SM100_TMA_2SM_LOADENS4_14ComposedLayoutINS4_7SwizzleILi2ELi4ELi3EEENS4_18smem_ptr_flag_bitsILi8EEENSW_INS5_IJNSA_ILi8EEESG_EEENS5_IJSG_SC_EEEEEEEvNS4_8identityES14_S1E_vS1F_EENS_8epilogue10collective18CollectiveEpilogueINS1H_23Sm100TmaWarpSpecializedILi1ELi1ELi64ELb0ELb0EEEJNS5_IJNSA_ILi128EEESG_SG_EEENS5_IJNSW_IS1M_SC_EENSW_ISG_SC_EEEEESI_SJ_SI_SJ_NS1H_6fusion15FusionCallbacksIS1L_NS1R_17LinearCombinationISI_fSI_fLNS_15FloatRoundStyleE2EEES1N_S1Q_JEEENS4_5SM1004TMEM4LOAD26SM100_TMEM_LOAD_32dp32b64xENS4_13SM90_TMA_LOADES1E_NS4_39AutoVectorizingCopyWithAssumedAlignmentILi128EEENS4_14SM90_TMA_STOREES1E_S23_S23_EEEvvEEEEvNT_6ParamsE)
        /*0044*/ 	.word	0x00000000
.L_29:


//--------------------- .nv.compat                --------------------------
	.section	.nv.compat,"",@"SHT_CUDA_COMPAT_INFO"
	.align	4
        /*0000*/ 	.byte	0x02, 0x09, 0x01, 0x00, 0x02, 0x02, 0x02, 0x00, 0x02, 0x05, 0x05, 0x00, 0x03, 0x07, 0x01, 0x01
        /*0010*/ 	.byte	0x02, 0x03, 0x01, 0x00, 0x02, 0x06, 0x01, 0x00, 0x04, 0x0b, 0x08, 0x00, 0x09, 0x00, 0x00, 0x00
        /*0020*/ 	.byte	0x00, 0x00, 0x00, 0x00


//--------------------- .nv.info._ZN7cutlass13device_kernelINS_4gemm6kernel13GemmUniversalIN4cute5tupleIJiiiiEEENS1_10collective13CollectiveMmaINS1_35MainloopSm100TmaUmmaWarpSpecializedILi3ELi2ELi4ENS5_IJNS4_1CILi2EEENSA_ILi1EEESC_EEEEENS5_IJNSA_ILi256EEENSA_ILi64EEESG_EEENS_12float_e5m2_tENS5_IJlSC_lEEESI_SJ_NS4_8TiledMMAINS4_8MMA_AtomIJNS4_10MMA_TraitsINS4_25SM100_MMA_F8F6F4_2x1SM_SSEJSI_SI_fSF_SG_NS4_17integral_constantINS4_4UMMA5MajorELSQ_0EEESR_NSO_INSP_7ScaleInELSS_0EEEST_EEEEEENS4_6LayoutINS5_IJSC_SC_SC_EEENS5_IJNSA_ILi0EEESY_SY_EEEEENS5_IJNS4_10UnderscoreES11_S11_EEEEENS4_18SM100_TMA_2SM_LOADENS4_14ComposedLayoutINS4_7SwizzleILi2ELi4ELi3EEENS4_18smem_ptr_flag_bitsILi8EEENSW_INS5_IJNSA_ILi8EEESG_EEENS5_IJSG_SC_EEEEEEEvNS4_8identityES14_S1E_vS1F_EENS_8epilogue10collective18CollectiveEpilogueINS1H_23Sm100TmaWarpSpecializedILi1ELi1ELi64ELb0ELb0EEEJNS5_IJNSA_ILi128EEESG_SG_EEENS5_IJNSW_IS1M_SC_EENSW_ISG_SC_EEEEESI_SJ_SI_SJ_NS1H_6fusion15FusionCallbacksIS1L_NS1R_17LinearCombinationISI_fSI_fLNS_15FloatRoundStyleE2EEES1N_S1Q_JEEENS4_5SM1004TMEM4LOAD26SM100_TMEM_LOAD_32dp32b64xENS4_13SM90_TMA_LOADES1E_NS4_39AutoVectorizingCopyWithAssumedAlignmentILi128EEENS4_14SM90_TMA_STOREES1E_S23_S23_EEEvvEEEEvNT_6ParamsE --------------------------
	.section	.nv.info._ZN7cutlass13device_kernelINS_4gemm6kernel13GemmUniversalIN4cute5tupleIJiiiiEEENS1_10collective13CollectiveMmaINS1_35MainloopSm100TmaUmmaWarpSpecializedILi3ELi2ELi4ENS5_IJNS4_1CILi2EEENSA_ILi1EEESC_EEEEENS5_IJNSA_ILi256EEENSA_ILi64EEESG_EEENS_12float_e5m2_tENS5_IJlSC_lEEESI_SJ_NS4_8TiledMMAINS4_8MMA_AtomIJNS4_10MMA_TraitsINS4_25SM100_MMA_F8F6F4_2x1SM_SSEJSI_SI_fSF_SG_NS4_17integral_constantINS4_4UMMA5MajorELSQ_0EEESR_NSO_INSP_7ScaleInELSS_0EEEST_EEEEEENS4_6LayoutINS5_IJSC_SC_SC_EEENS5_IJNSA_ILi0EEESY_SY_EEEEENS5_IJNS4_10UnderscoreES11_S11_EEEEENS4_18SM100_TMA_2SM_LOADENS4_14ComposedLayoutINS4_7SwizzleILi2ELi4ELi3EEENS4_18smem_ptr_flag_bitsILi8EEENSW_INS5_IJNSA_ILi8EEESG_EEENS5_IJSG_SC_EEEEEEEvNS4_8identityES14_S1E_vS1F_EENS_8epilogue10collective18CollectiveEpilogueINS1H_23Sm100TmaWarpSpecializedILi1ELi1ELi64ELb0ELb0EEEJNS5_IJNSA_ILi128EEESG_SG_EEENS5_IJNSW_IS1M_SC_EENSW_ISG_SC_EEEEESI_SJ_SI_SJ_NS1H_6fusion15FusionCallbacksIS1L_NS1R_17LinearCombinationISI_fSI_fLNS_15FloatRoundStyleE2EEES1N_S1Q_JEEENS4_5SM1004TMEM4LOAD26SM100_TMEM_LOAD_32dp32b64xENS4_13SM90_TMA_LOADES1E_NS4_39AutoVectorizingCopyWithAssumedAlignmentILi128EEENS4_14SM90_TMA_STOREES1E_S23_S23_EEEvvEEEEvNT_6ParamsE,"",@"SHT_CUDA_INFO"
	.sectionflags	@""
	.align	4


	//----- nvinfo : EIATTR_CUDA_API_VERSION
	.align		4
        /*0000*/ 	.byte	0x04, 0x37
        /*0002*/ 	.short	(.L_31 - .L_30)
.L_30:
        /*0004*/ 	.word	0x00000082


	//----- nvinfo : EIATTR_KPARAM_INFO
	.align		4
.L_31:
        /*0008*/ 	.byte	0x04, 0x17
        /*000a*/ 	.short	(.L_33 - .L_32)
.L_32:
        /*000c*/ 	.word	0x00000000
        /*0010*/ 	.short	0x0000
        /*0012*/ 	.short	0x0000
        /*0014*/ 	.byte	0x00, 0xf0, 0x01, 0x20


	//----- nvinfo : EIATTR_AT_ENTRY_FRAGMENTS
	.align		4
.L_33:
        /*0018*/ 	.byte	0x04, 0x4f
        /*001a*/ 	.short	(.L_35 - .L_34)


	//   ....[0]....
.L_34:
        /*001c*/ 	.word	0x00000007


	//----- nvinfo : EIATTR_RESERVED_SMEM_USED
	.align		4
.L_35:
        /*0020*/ 	.byte	0x01, 0x41
	.zero		2


	//----- nvinfo : EIATTR_SPARSE_MMA_MASK
	.align		4
        /*0024*/ 	.byte	0x03, 0x50
        /*0026*/ 	.short	0x0000


	//----- nvinfo : EIATTR_TCGEN05_2CTA_USED
	.align		4
        /*0028*/ 	.byte	0x01, 0x52
	.zero		2


	//----- nvinfo : EIATTR_MAXREG_COUNT
	.align		4
        /*002c*/ 	.byte	0x03, 0x1b
        /*002e*/ 	.short	0x00ff


	//----- nvinfo : EIATTR_NUM_BARRIERS
	.align		4
        /*0030*/ 	.byte	0x02, 0x4c
        /*0032*/ 	.byte	0x07
	.zero		1


	//----- nvinfo : EIATTR_EXTERNS
	.align		4
        /*0034*/ 	.byte	0x04, 0x0f
        /*0036*/ 	.short	(.L_37 - .L_36)


	//   ....[0]....
	.align		4
.L_36:
        /*0038*/ 	.word	index@(__assertfail)


	//----- nvinfo : EIATTR_MERCURY_ISA_VERSION
	.align		4
.L_37:
        /*003c*/ 	.byte	0x03, 0x5f
        /*003e*/ 	.short	0x0101


	//----- nvinfo : EIATTR_INT_WARP_WIDE_INSTR_OFFSETS
	.align		4
        /*0040*/ 	.byte	0x04, 0x31
        /*0042*/ 	.short	(.L_39 - .L_38)


	//   ....[0]....
.L_38:
        /*0044*/ 	.word	0x00000c90


	//   ....[1]....
        /*0048*/ 	.word	0x00000d30


	//   ....[2]....
        /*004c*/ 	.word	0x00002090


	//   ....[3]....
        /*0050*/ 	.word	0x00003e00


	//   ....[4]....
        /*0054*/ 	.word	0x00003e20


	//   ....[5]....
        /*0058*/ 	.word	0x00003e50


	//   ....[6]....
        /*005c*/ 	.word	0x00004860


	//   ....[7]....
        /*0060*/ 	.word	0x00004980


	//----- nvinfo : EIATTR_COOP_GROUP_MASK_REGIDS
	.align		4
.L_39:
        /*0064*/ 	.byte	0x04, 0x29
        /*0066*/ 	.short	(.L_41 - .L_40)


	//   ....[0]....
.L_40:
        /*0068*/ 	.word	0xffffffff


	//   ....[1]....
        /*006c*/ 	.word	0xffffffff


	//   ....[2]....
        /*0070*/ 	.word	0xffffffff


	//   ....[3]....
        /*0074*/ 	.word	0xffffffff


	//   ....[4]....
        /*0078*/ 	.word	0xffffffff


	//   ....[5]....
        /*007c*/ 	.word	0xffffffff


	//   ....[6]....
        /*0080*/ 	.word	0xffffffff


	//   ....[7]....
        /*0084*/ 	.word	0xffffffff


	//   ....[8]....
        /*0088*/ 	.word	0xffffffff


	//   ....[9]....
        /*008c*/ 	.word	0xffffffff


	//   ....[10]....
        /*0090*/ 	.word	0xffffffff


	//   ....[11]....
        /*0094*/ 	.word	0xffffffff


	//   ....[12]....
        /*0098*/ 	.word	0xffffffff


	//   ....[13]....
        /*009c*/ 	.word	0xffffffff


	//----- nvinfo : EIATTR_COOP_GROUP_INSTR_OFFSETS
	.align		4
.L_41:
        /*00a0*/ 	.byte	0x04, 0x28
        /*00a2*/ 	.short	(.L_43 - .L_42)


	//   ....[0]....
.L_42:
        /*00a4*/ 	.word	0x000000c0


	//   ....[1]....
        /*00a8*/ 	.word	0x00000500


	//   ....[2]....
        /*00ac*/ 	.word	0x00000660


	//   ....[3]....
        /*00b0*/ 	.word	0x00000790


	//   ....[4]....
        /*00b4*/ 	.word	0x00000880


	//   ....[5]....
        /*00b8*/ 	.word	0x000009e0


	//   ....[6]....
        /*00bc*/ 	.word	0x00000b70


	//   ....[7]....
        /*00c0*/ 	.word	0x00000db0


	//   ....[8]....
        /*00c4*/ 	.word	0x00001f70


	//   ....[9]....
        /*00c8*/ 	.word	0x00002cc0


	//   ....[10]....
        /*00cc*/ 	.word	0x00003190


	//   ....[11]....
        /*00d0*/ 	.word	0x000031c0


	//   ....[12]....
        /*00d4*/ 	.word	0x00003d00


	//   ....[13]....
        /*00d8*/ 	.word	0x00003f10


	//----- nvinfo : EIATTR_VRC_CTA_INIT_COUNT
	.align		4
.L_43:
        /*00dc*/ 	.byte	0x02, 0x4a
        /*00de*/ 	.byte	0x80
	.zero		1


	//----- nvinfo : EIATTR_SYSCALL_OFFSETS
	.align		4
        /*00e0*/ 	.byte	0x04, 0x46
        /*00e2*/ 	.short	(.L_45 - .L_44)


	//   ....[0]....
.L_44:
        /*00e4*/ 	.word	0x00005340


	//   ....[1]....
        /*00e8*/ 	.word	0x00005480


	//   ....[2]....
        /*00ec*/ 	.word	0x00005c20


	//----- nvinfo : EIATTR_MBARRIER_INSTR_OFFSETS
	.align		4
.L_45:
        /*00f0*/ 	.byte	0x04, 0x39
        /*00f2*/ 	.short	(.L_47 - .L_46)


	//   ....[0]....
.L_46:
        /*00f4*/ 	.word	0x000005f0
        /*00f8*/ 	.word	0x000000ff
        /*00fc*/ 	.word	0x00000000
        /*0100*/ 	.short	0x0100
        /*0102*/ 	.byte	0x08
	.zero		1


	//   ....[1]....
        /*0104*/ 	.word	0x00000600
        /*0108*/ 	.word	0x000000ff
        /*010c*/ 	.word	0x00000018
        /*0110*/ 	.short	0x0100
        /*0112*/ 	.byte	0x08
	.zero		1


	//   ....[2]....
        /*0114*/ 	.word	0x00000610
        /*0118*/ 	.word	0x000000ff
        /*011c*/ 	.word	0x00000008
        /*0120*/ 	.short	0x0100
        /*0122*/ 	.byte	0x08
	.zero		1


	//   ....[3]....
        /*0124*/ 	.word	0x00000620
        /*0128*/ 	.word	0x000000ff
        /*012c*/ 	.word	0x00000020
        /*0130*/ 	.short	0x0100
        /*0132*/ 	.byte	0x08
	.zero		1


	//   ....[4]....
        /*0134*/ 	.word	0x00000630
        /*0138*/ 	.word	0x000000ff
        /*013c*/ 	.word	0x00000010
        /*0140*/ 	.short	0x0100
        /*0142*/ 	.byte	0x08
	.zero		1


	//   ....[5]....
        /*0144*/ 	.word	0x00000640
        /*0148*/ 	.word	0x000000ff
        /*014c*/ 	.word	0x00000028
        /*0150*/ 	.short	0x0100
        /*0152*/ 	.byte	0x08
	.zero		1


	//   ....[6]....
        /*0154*/ 	.word	0x00000760
        /*0158*/ 	.word	0x000000ff
        /*015c*/ 	.word	0x00000030
        /*0160*/ 	.short	0x0100
        /*0162*/ 	.byte	0x09
	.zero		1


	//   ....[7]....
        /*0164*/ 	.word	0x00000770
        /*0168*/ 	.word	0x000000ff
        /*016c*/ 	.word	0x00000038
        /*0170*/ 	.short	0x0100
        /*0172*/ 	.byte	0x09
	.zero		1


	//   ....[8]....
        /*0174*/ 	.word	0x00000850
        /*0178*/ 	.word	0x000000ff
        /*017c*/ 	.word	0x00000040
        /*0180*/ 	.short	0x0100
        /*0182*/ 	.byte	0x08
	.zero		1


	//   ....[9]....
        /*0184*/ 	.word	0x00000860
        /*0188*/ 	.word	0x000000ff
        /*018c*/ 	.word	0x00000048
        /*0190*/ 	.short	0x0100
        /*0192*/ 	.byte	0x08
	.zero		1


	//   ....[10]....
        /*0194*/ 	.word	0x00000990
        /*0198*/ 	.word	0x000000ff
        /*019c*/ 	.word	0x00000050
        /*01a0*/ 	.short	0x0100
        /*01a2*/ 	.byte	0x08
	.zero		1


	//   ....[11]....
        /*01a4*/ 	.word	0x000009a0
        /*01a8*/ 	.word	0x000000ff
        /*01ac*/ 	.word	0x00000060
        /*01b0*/ 	.short	0x0100
        /*01b2*/ 	.byte	0x08
	.zero		1


	//   ....[12]....
        /*01b4*/ 	.word	0x000009b0
        /*01b8*/ 	.word	0x000000ff
        /*01bc*/ 	.word	0x00000058
        /*01c0*/ 	.short	0x0100
        /*01c2*/ 	.byte	0x08
	.zero		1


	//   ....[13]....
        /*01c4*/ 	.word	0x000009c0
        /*01c8*/ 	.word	0x000000ff
        /*01cc*/ 	.word	0x00000068
        /*01d0*/ 	.short	0x0100
        /*01d2*/ 	.byte	0x08
	.zero		1


	//   ....[14]....
        /*01d4*/ 	.word	0x00000ae0
        /*01d8*/ 	.word	0x000000ff
        /*01dc*/ 	.word	0x00000070
        /*01e0*/ 	.short	0x0100
        /*01e2*/ 	.byte	0x09
	.zero		1


	//   ....[15]....
        /*01e4*/ 	.word	0x00000af0
        /*01e8*/ 	.word	0x000000ff
        /*01ec*/ 	.word	0x00000090
        /*01f0*/ 	.short	0x0100
        /*01f2*/ 	.byte	0x09
	.zero		1


	//   ....[16]....
        /*01f4*/ 	.word	0x00000b00
        /*01f8*/ 	.word	0x000000ff
        /*01fc*/ 	.word	0x00000078
        /*0200*/ 	.short	0x0100
        /*0202*/ 	.byte	0x09
	.zero		1


	//   ....[17]....
        /*0204*/ 	.word	0x00000b10
        /*0208*/ 	.word	0x000000ff
        /*020c*/ 	.word	0x00000098
        /*0210*/ 	.short	0x0100
        /*0212*/ 	.byte	0x09
	.zero		1


	//   ....[18]....
        /*0214*/ 	.word	0x00000b20
        /*0218*/ 	.word	0x000000ff
        /*021c*/ 	.word	0x00000080
        /*0220*/ 	.short	0x0100
        /*0222*/ 	.byte	0x09
	.zero		1


	//   ....[19]....
        /*0224*/ 	.word	0x00000b30
        /*0228*/ 	.word	0x000000ff
        /*022c*/ 	.word	0x000000a0
        /*0230*/ 	.short	0x0100
        /*0232*/ 	.byte	0x09
	.zero		1


	//   ....[20]....
        /*0234*/ 	.word	0x00000b40
        /*0238*/ 	.word	0x000000ff
        /*023c*/ 	.word	0x00000088
        /*0240*/ 	.short	0x0100
        /*0242*/ 	.byte	0x09
	.zero		1


	//   ....[21]....
        /*0244*/ 	.word	0x00000b50
        /*0248*/ 	.word	0x000000ff
        /*024c*/ 	.word	0x000000a8
        /*0250*/ 	.short	0x0100
        /*0252*/ 	.byte	0x09
	.zero		1


	//   ....[22]....
        /*0254*/ 	.word	0x00000c40
        /*0258*/ 	.word	0x000000ff
        /*025c*/ 	.word	0x000000b0
        /*0260*/ 	.short	0x0100
        /*0262*/ 	.byte	0x08
	.zero		1


	//   ....[23]....
        /*0264*/ 	.word	0x00000c50
        /*0268*/ 	.word	0x000000ff
        /*026c*/ 	.word	0x000000c0
        /*0270*/ 	.short	0x0100
        /*0272*/ 	.byte	0x08
	.zero		1


	//   ....[24]....
        /*0274*/ 	.word	0x00000c60
        /*0278*/ 	.word	0x000000ff
        /*027c*/ 	.word	0x000000b8
        /*0280*/ 	.short	0x0100
        /*0282*/ 	.byte	0x08
	.zero		1


	//   ....[25]....
        /*0284*/ 	.word	0x00000c70
        /*0288*/ 	.word	0x000000ff
        /*028c*/ 	.word	0x000000c8
        /*0290*/ 	.short	0x0100
        /*0292*/ 	.byte	0x08
	.zero		1


	//   ....[26]....
        /*0294*/ 	.word	0x00000d60
        /*0298*/ 	.word	0x000000ff
        /*029c*/ 	.word	0x000000d0
        /*02a0*/ 	.short	0x0100
        /*02a2*/ 	.byte	0x06
	.zero		1


	//   ....[27]....
        /*02a4*/ 	.word	0x00001770
        /*02a8*/ 	.word	0x00000003
        /*02ac*/ 	.word	0x000000c0
        /*02b0*/ 	.short	0x010a
        /*02b2*/ 	.byte	0xff
	.zero		1


	//   ....[28]....
        /*02b4*/ 	.word	0x000017a0
        /*02b8*/ 	.word	0x00000003
        /*02bc*/ 	.word	0x000000b0
        /*02c0*/ 	.short	0x0101
        /*02c2*/ 	.byte	0xff
	.zero		1


	//   ....[29]....
        /*02c4*/ 	.word	0x000018a0
        /*02c8*/ 	.word	0x000000ff
        /*02cc*/ 	.word	0x00000018
        /*02d0*/ 	.short	0x010a
        /*02d2*/ 	.byte	0x08
	.zero		1


	//   ....[30]....
        /*02d4*/ 	.word	0x00001970
        /*02d8*/ 	.word	0x000000ff
        /*02dc*/ 	.word	0x00000018
        /*02e0*/ 	.short	0x010a
        /*02e2*/ 	.byte	0x21
	.zero		1


	//   ....[31]....
        /*02e4*/ 	.word	0x00001b20
        /*02e8*/ 	.word	0x000000ff
        /*02ec*/ 	.word	0x00000018
        /*02f0*/ 	.short	0x010a
        /*02f2*/ 	.byte	0x08
	.zero		1


	//   ....[32]....
        /*02f4*/ 	.word	0x00001c20
        /*02f8*/ 	.word	0x000000ff
        /*02fc*/ 	.word	0x00000048
        /*0300*/ 	.short	0x0101
        /*0302*/ 	.byte	0x04
	.zero		1


	//   ....[33]....
        /*0304*/ 	.word	0x00001c40
        /*0308*/ 	.word	0x000000ff
        /*030c*/ 	.word	0x00000018
        /*0310*/ 	.short	0x010a
        /*0312*/ 	.byte	0x08
	.zero		1


	//   ....[34]....
        /*0314*/ 	.word	0x00001cc0
        /*0318*/ 	.word	0x000000ff
        /*031c*/ 	.word	0x00000018
        /*0320*/ 	.short	0x010a
        /*0322*/ 	.byte	0x11
	.zero		1


	//   ....[35]....
        /*0324*/ 	.word	0x00001e50
        /*0328*/ 	.word	0x000000ff
        /*032c*/ 	.word	0x00000018
        /*0330*/ 	.short	0x010a
        /*0332*/ 	.byte	0x08
	.zero		1


	//   ....[36]....
        /*0334*/ 	.word	0x00001fa0
        /*0338*/ 	.word	0x00000002
        /*033c*/ 	.word	0x00000050
        /*0340*/ 	.short	0x010a
        /*0342*/ 	.byte	0xff
	.zero		1


	//   ....[37]....
        /*0344*/ 	.word	0x00002060
        /*0348*/ 	.word	0x00000002
        /*034c*/ 	.word	0x00000000
        /*0350*/ 	.short	0x0101
        /*0352*/ 	.byte	0xff
	.zero		1


	//   ....[38]....
        /*0354*/ 	.word	0x000025c0
        /*0358*/ 	.word	0x000000ff
        /*035c*/ 	.word	0x00000000
        /*0360*/ 	.short	0x010a
        /*0362*/ 	.byte	0x05
	.zero		1


	//   ....[39]....
        /*0364*/ 	.word	0x00002650
        /*0368*/ 	.word	0x000000ff
        /*036c*/ 	.word	0x00000000
        /*0370*/ 	.short	0x010a
        /*0372*/ 	.byte	0x05
	.zero		1


	//   ....[40]....
        /*0374*/ 	.word	0x000026f0
        /*0378*/ 	.word	0x00000000
        /*037c*/ 	.word	0x00000000
        /*0380*/ 	.short	0x010a
        /*0382*/ 	.byte	0xff
	.zero		1


	//   ....[41]....
        /*0384*/ 	.word	0x00002820
        /*0388*/ 	.word	0x00000000
        /*038c*/ 	.word	0x000000b0
        /*0390*/ 	.short	0x010a
        /*0392*/ 	.byte	0xff
	.zero		1


	//   ....[42]....
        /*0394*/ 	.word	0x00002890
        /*0398*/ 	.word	0x00000004
        /*039c*/ 	.word	0x00000000
        /*03a0*/ 	.short	0x0101
        /*03a2*/ 	.byte	0xff
	.zero		1


	//   ....[43]....
        /*03a4*/ 	.word	0x000028b0
        /*03a8*/ 	.word	0x000000ff
        /*03ac*/ 	.word	0x00000060
        /*03b0*/ 	.short	0x010a
        /*03b2*/ 	.byte	0x05
	.zero		1


	//   ....[44]....
        /*03b4*/ 	.word	0x000029d0
        /*03b8*/ 	.word	0x00000000
        /*03bc*/ 	.word	0x00000050
        /*03c0*/ 	.short	0x010a
        /*03c2*/ 	.byte	0xff
	.zero		1


	//   ....[45]....
        /*03c4*/ 	.word	0x00002ad0
        /*03c8*/ 	.word	0x00000000
        /*03cc*/ 	.word	0x00000000
        /*03d0*/ 	.short	0x0101
        /*03d2*/ 	.byte	0xff
	.zero		1


	//   ....[46]....
        /*03d4*/ 	.word	0x00002b60
        /*03d8*/ 	.word	0x000000ff
        /*03dc*/ 	.word	0x00000060
        /*03e0*/ 	.short	0x0106
        /*03e2*/ 	.byte	0x05
	.zero		1


	//   ....[47]....
        /*03e4*/ 	.word	0x00002b80
        /*03e8*/ 	.word	0x000000ff
        /*03ec*/ 	.word	0x00000060
        /*03f0*/ 	.short	0x010a
        /*03f2*/ 	.byte	0x05
	.zero		1


	//   ....[48]....
        /*03f4*/ 	.word	0x00002c10
        /*03f8*/ 	.word	0x000000ff
        /*03fc*/ 	.word	0x00000060
        /*0400*/ 	.short	0x0106
        /*0402*/ 	.byte	0x04
	.zero		1


	//   ....[49]....
        /*0404*/ 	.word	0x00002c50
        /*0408*/ 	.word	0x00000000
        /*040c*/ 	.word	0x00000060
        /*0410*/ 	.short	0x010a
        /*0412*/ 	.byte	0xff
	.zero		1


	//   ....[50]....
        /*0414*/ 	.word	0x00002e90
        /*0418*/ 	.word	0x000000ff
        /*041c*/ 	.word	0x00000008
        /*0420*/ 	.short	0x010a
        /*0422*/ 	.byte	0x06
	.zero		1


	//   ....[51]....
        /*0424*/ 	.word	0x00002eb0
        /*0428*/ 	.word	0x000000ff
        /*042c*/ 	.word	0x00000008
        /*0430*/ 	.short	0x010a
        /*0432*/ 	.byte	0x06
	.zero		1


	//   ....[52]....
        /*0434*/ 	.word	0x00003040
        /*0438*/ 	.word	0x000000ff
        /*043c*/ 	.word	0x00000008
        /*0440*/ 	.short	0x010a
        /*0442*/ 	.byte	0x06
	.zero		1


	//   ....[53]....
        /*0444*/ 	.word	0x00003060
        /*0448*/ 	.word	0x000000ff
        /*044c*/ 	.word	0x00000008
        /*0450*/ 	.short	0x010a
        /*0452*/ 	.byte	0x06
	.zero		1


	//   ....[54]....
        /*0454*/ 	.word	0x00003120
        /*0458*/ 	.word	0x000000ff
        /*045c*/ 	.word	0x00000000
        /*0460*/ 	.short	0x0101
        /*0462*/ 	.byte	0x07
	.zero		1


	//   ....[55]....
        /*0464*/ 	.word	0x00003420
        /*0468*/ 	.word	0x00000000
        /*046c*/ 	.word	0x00000050
        /*0470*/ 	.short	0x010a
        /*0472*/ 	.byte	0xff
	.zero		1


	//   ....[56]....
        /*0474*/ 	.word	0x000034e0
        /*0478*/ 	.word	0x00000000
        /*047c*/ 	.word	0x00000000
        /*0480*/ 	.short	0x0101
        /*0482*/ 	.byte	0xff
	.zero		1


	//   ....[57]....
        /*0484*/ 	.word	0x000035a0
        /*0488*/ 	.word	0x000000ff
        /*048c*/ 	.word	0x00000000
        /*0490*/ 	.short	0x010a
        /*0492*/ 	.byte	0x06
	.zero		1


	//   ....[58]....
        /*0494*/ 	.word	0x000035b0
        /*0498*/ 	.word	0x000000ff
        /*049c*/ 	.word	0x00000090
        /*04a0*/ 	.short	0x010a
        /*04a2*/ 	.byte	0x0a
	.zero		1


	//   ....[59]....
        /*04a4*/ 	.word	0x00003660
        /*04a8*/ 	.word	0x000000ff
        /*04ac*/ 	.word	0x00000000
        /*04b0*/ 	.short	0x010a
        /*04b2*/ 	.byte	0x09
	.zero		1


	//   ....[60]....
        /*04b4*/ 	.word	0x000037a0
        /*04b8*/ 	.word	0x000000ff
        /*04bc*/ 	.word	0x00000000
        /*04c0*/ 	.short	0x010a
        /*04c2*/ 	.byte	0x06
	.zero		1


	//   ....[61]....
        /*04c4*/ 	.word	0x000039f0
        /*04c8*/ 	.word	0x000000ff
        /*04cc*/ 	.word	0x00000000
        /*04d0*/ 	.short	0x010a
        /*04d2*/ 	.byte	0x07
	.zero		1


	//   ....[62]....
        /*04d4*/ 	.word	0x00003a80
        /*04d8*/ 	.word	0x000000ff
        /*04dc*/ 	.word	0x00000000
        /*04e0*/ 	.short	0x010a
        /*04e2*/ 	.byte	0x07
	.zero		1


	//   ....[63]....
        /*04e4*/ 	.word	0x00003b10
        /*04e8*/ 	.word	0x000000ff
        /*04ec*/ 	.word	0x00000000
        /*04f0*/ 	.short	0x010a
        /*04f2*/ 	.byte	0x07
	.zero		1


	//   ....[64]....
        /*04f4*/ 	.word	0x00003bb0
        /*04f8*/ 	.word	0x00000000
        /*04fc*/ 	.word	0x00000000
        /*0500*/ 	.short	0x010a
        /*0502*/ 	.byte	0xff
	.zero		1


	//   ....[65]....
        /*0504*/ 	.word	0x00003bf0
        /*0508*/ 	.word	0x00000000
        /*050c*/ 	.word	0x00000000
        /*0510*/ 	.short	0x010a
        /*0512*/ 	.byte	0xff
	.zero		1


	//   ....[66]....
        /*0514*/ 	.word	0x00003c60
        /*0518*/ 	.word	0x000000ff
        /*051c*/ 	.word	0x00000000
        /*0520*/ 	.short	0x0101
        /*0522*/ 	.byte	0x05
	.zero		1


	//   ....[67]....
        /*0524*/ 	.word	0x00003ca0
        /*0528*/ 	.word	0x000000ff
        /*052c*/ 	.word	0x000000d0
        /*0530*/ 	.short	0x010a
        /*0532*/ 	.byte	0x08
	.zero		1


	//   ....[68]....
        /*0534*/ 	.word	0x00003cf0
        /*0538*/ 	.word	0x000000ff
        /*053c*/ 	.word	0x00000000
        /*0540*/ 	.short	0x0101
        /*0542*/ 	.byte	0x05
	.zero		1


	//   ....[69]....
        /*0544*/ 	.word	0x00004100
        /*0548*/ 	.word	0x00000000
        /*054c*/ 	.word	0x00000050
        /*0550*/ 	.short	0x010a
        /*0552*/ 	.byte	0xff
	.zero		1


	//   ....[70]....
        /*0554*/ 	.word	0x000041f0
        /*0558*/ 	.word	0x00000000
        /*055c*/ 	.word	0x00000000
        /*0560*/ 	.short	0x0101
        /*0562*/ 	.byte	0xff
	.zero		1


	//   ....[71]....
        /*0564*/ 	.word	0x00004510
        /*0568*/ 	.word	0x000000ff
        /*056c*/ 	.word	0x00000048
        /*0570*/ 	.short	0x010a
        /*0572*/ 	.byte	0x06
	.zero		1


	//   ....[72]....
        /*0574*/ 	.word	0x00004690
        /*0578*/ 	.word	0x000000ff
        /*057c*/ 	.word	0x00000038
        /*0580*/ 	.short	0x010a
        /*0582*/ 	.byte	0x06
	.zero		1


	//   ....[73]....
        /*0584*/ 	.word	0x000049c0
        /*0588*/ 	.word	0x000000ff
        /*058c*/ 	.word	0x00000030
        /*0590*/ 	.short	0x010b
        /*0592*/ 	.byte	0x06
	.zero		1


	//   ....[74]....
        /*0594*/ 	.word	0x000049e0
        /*0598*/ 	.word	0x000000ff
        /*059c*/ 	.word	0x00000000
        /*05a0*/ 	.short	0x0101
        /*05a2*/ 	.byte	0x25
	.zero		1


	//   ....[75]....
        /*05a4*/ 	.word	0x00004a20
        /*05a8*/ 	.word	0x00000000
        /*05ac*/ 	.word	0x00000038
        /*05b0*/ 	.short	0x010a
        /*05b2*/ 	.byte	0xff
	.zero		1


	//   ....[76]....
        /*05b4*/ 	.word	0x00004d50
        /*05b8*/ 	.word	0x00000000
        /*05bc*/ 	.word	0x00000050
        /*05c0*/ 	.short	0x010a
        /*05c2*/ 	.byte	0xff
	.zero		1


	//   ....[77]....
        /*05c4*/ 	.word	0x00004e60
        /*05c8*/ 	.word	0x00000000
        /*05cc*/ 	.word	0x00000000
        /*05d0*/ 	.short	0x0101
        /*05d2*/ 	.byte	0xff
	.zero		1


	//   ....[78]....
        /*05d4*/ 	.word	0x00005800
        /*05d8*/ 	.word	0x000000ff
        /*05dc*/ 	.word	0x00000030
        /*05e0*/ 	.short	0x010a
        /*05e2*/ 	.byte	0x2b
	.zero		1


	//   ....[79]....
        /*05e4*/ 	.word	0x00005810
        /*05e8*/ 	.word	0x000000b5
        /*05ec*/ 	.word	0x00000070
        /*05f0*/ 	.short	0x010a
        /*05f2*/ 	.byte	0xff
	.zero		1


	//   ....[80]....
        /*05f4*/ 	.word	0x000059a0
        /*05f8*/ 	.word	0x000000ff
        /*05fc*/ 	.word	0x00000030
        /*0600*/ 	.short	0x010a
        /*0602*/ 	.byte	0x2b
	.zero		1


	//   ....[81]....
        /*0604*/ 	.word	0x00005aa0
        /*0608*/ 	.word	0x000000ff
        /*060c*/ 	.word	0x00000000
        /*0610*/ 	.short	0x0101
        /*0612*/ 	.byte	0x04
	.zero		1


	//   ....[82]....
        /*0614*/ 	.word	0x00005b00
        /*0618*/ 	.word	0x000000b5
        /*061c*/ 	.word	0x00000070
        /*0620*/ 	.short	0x010a
        /*0622*/ 	.byte	0xff
	.zero		1


	//   ....[83]....
        /*0624*/ 	.word	0x00005da0
        /*0628*/ 	.word	0x000000b5
        /*062c*/ 	.word	0x00000000
        /*0630*/ 	.short	0x0101
        /*0632*/ 	.byte	0xff
	.zero		1


	//   ....[84]....
        /*0634*/ 	.word	0x00006f60
        /*0638*/ 	.word	0x00000003
        /*063c*/ 	.word	0x000000c0
        /*0640*/ 	.short	0x010a
        /*0642*/ 	.byte	0xff
	.zero		1


	//   ....[85]....
        /*0644*/ 	.word	0x00006fc0
        /*0648*/ 	.word	0x00000002
        /*064c*/ 	.word	0x00000018
        /*0650*/ 	.short	0x010a
        /*0652*/ 	.byte	0xff
	.zero		1


	//   ....[86]....
        /*0654*/ 	.word	0x00007020
        /*0658*/ 	.word	0x00000002
        /*065c*/ 	.word	0x00000018
        /*0660*/ 	.short	0x010a
        /*0662*/ 	.byte	0xff
	.zero		1


	//   ....[87]....
        /*0664*/ 	.word	0x00007070
        /*0668*/ 	.word	0x00000002
        /*066c*/ 	.word	0x00000050
        /*0670*/ 	.short	0x010a
        /*0672*/ 	.byte	0xff
	.zero		1


	//   ....[88]....
        /*0674*/ 	.word	0x000070d0
        /*0678*/ 	.word	0x00000000
        /*067c*/ 	.word	0x00000000
        /*0680*/ 	.short	0x010a
        /*0682*/ 	.byte	0xff
	.zero		1


	//   ....[89]....
        /*0684*/ 	.word	0x00007130
        /*0688*/ 	.word	0x00000000
        /*068c*/ 	.word	0x00000000
        /*0690*/ 	.short	0x010a
        /*0692*/ 	.byte	0xff
	.zero		1


	//   ....[90]....
        /*0694*/ 	.word	0x00007180
        /*0698*/ 	.word	0x00000000
        /*069c*/ 	.word	0x000000b0
        /*06a0*/ 	.short	0x010a
        /*06a2*/ 	.byte	0xff
	.zero		1


	//   ....[91]....
        /*06a4*/ 	.word	0x000071e0
        /*06a8*/ 	.word	0x00000000
        /*06ac*/ 	.word	0x00000060
        /*06b0*/ 	.short	0x010a
        /*06b2*/ 	.byte	0xff
	.zero		1


	//   ....[92]....
        /*06b4*/ 	.word	0x00007230
        /*06b8*/ 	.word	0x00000000
        /*06bc*/ 	.word	0x00000050
        /*06c0*/ 	.short	0x010a
        /*06c2*/ 	.byte	0xff
	.zero		1


	//   ....[93]....
        /*06c4*/ 	.word	0x00007290
        /*06c8*/ 	.word	0x00000000
        /*06cc*/ 	.word	0x00000060
        /*06d0*/ 	.short	0x010a
        /*06d2*/ 	.byte	0xff
	.zero		1


	//   ....[94]....
        /*06d4*/ 	.word	0x000072f0
        /*06d8*/ 	.word	0x00000004
        /*06dc*/ 	.word	0x00000008
        /*06e0*/ 	.short	0x010a
        /*06e2*/ 	.byte	0xff
	.zero		1


	//   ....[95]....
        /*06e4*/ 	.word	0x000073d0
        /*06e8*/ 	.word	0x00000002
        /*06ec*/ 	.word	0x00000008
        /*06f0*/ 	.short	0x010a
        /*06f2*/ 	.byte	0xff
	.zero		1


	//   ....[96]....
        /*06f4*/ 	.word	0x00007420
        /*06f8*/ 	.word	0x00000000
        /*06fc*/ 	.word	0x00000050
        /*0700*/ 	.short	0x010a
        /*0702*/ 	.byte	0xff
	.zero		1


	//   ....[97]....
        /*0704*/ 	.word	0x00007480
        /*0708*/ 	.word	0x00000000
        /*070c*/ 	.word	0x00000090
        /*0710*/ 	.short	0x010a
        /*0712*/ 	.byte	0xff
	.zero		1


	//   ....[98]....
        /*0714*/ 	.word	0x000074e0
        /*0718*/ 	.word	0x00000000
        /*071c*/ 	.word	0x00000000
        /*0720*/ 	.short	0x010a
        /*0722*/ 	.byte	0xff
	.zero		1


	//   ....[99]....
        /*0724*/ 	.word	0x00007540
        /*0728*/ 	.word	0x00000000
        /*072c*/ 	.word	0x00000000
        /*0730*/ 	.short	0x010a
        /*0732*/ 	.byte	0xff
	.zero		1


	//   ....[100]....
        /*0734*/ 	.word	0x000075a0
        /*0738*/ 	.word	0x00000000
        /*073c*/ 	.word	0x00000000
        /*0740*/ 	.short	0x010a
        /*0742*/ 	.byte	0xff
	.zero		1


	//   ....[101]....
        /*0744*/ 	.word	0x00007600
        /*0748*/ 	.word	0x00000000
        /*074c*/ 	.word	0x00000000
        /*0750*/ 	.short	0x010a
        /*0752*/ 	.byte	0xff
	.zero		1


	//   ....[102]....
        /*0754*/ 	.word	0x00007660
        /*0758*/ 	.word	0x00000000
        /*075c*/ 	.word	0x000000d0
        /*0760*/ 	.short	0x010a
        /*0762*/ 	.byte	0xff
	.zero		1


	//   ....[103]....
        /*0764*/ 	.word	0x000076b0
        /*0768*/ 	.word	0x00000000
        /*076c*/ 	.word	0x00000050
        /*0770*/ 	.short	0x010a
        /*0772*/ 	.byte	0xff
	.zero		1


	//   ....[104]....
        /*0774*/ 	.word	0x00007710
        /*0778*/ 	.word	0x00000000
        /*077c*/ 	.word	0x00000048
        /*0780*/ 	.short	0x010a
        /*0782*/ 	.byte	0xff
	.zero		1


	//   ....[105]....
        /*0784*/ 	.word	0x00007770
        /*0788*/ 	.word	0x00000003
        /*078c*/ 	.word	0x00000038
        /*0790*/ 	.short	0x010a
        /*0792*/ 	.byte	0xff
	.zero		1


	//   ....[106]....
        /*0794*/ 	.word	0x000077c0
        /*0798*/ 	.word	0x00000000
        /*079c*/ 	.word	0x00000050
        /*07a0*/ 	.short	0x010a
        /*07a2*/ 	.byte	0xff
	.zero		1


	//   ....[107]....
        /*07a4*/ 	.word	0x00007820
        /*07a8*/ 	.word	0x00000000
        /*07ac*/ 	.word	0x00000030
        /*07b0*/ 	.short	0x010a
        /*07b2*/ 	.byte	0xff
	.zero		1


	//   ....[108]....
        /*07b4*/ 	.word	0x00007870
        /*07b8*/ 	.word	0x000000b5
        /*07bc*/ 	.word	0x00000070
        /*07c0*/ 	.short	0x010a
        /*07c2*/ 	.byte	0xff
	.zero		1


	//----- nvinfo : EIATTR_NUM_MBARRIERS
	.align		4
.L_47:
        /*07c4*/ 	.byte	0x03, 0x38
        /*07c6*/ 	.short	0x001b


	//----- nvinfo : EIATTR_EXIT_INSTR_OFFSETS
	.align		4
        /*07c8*/ 	.byte	0x04, 0x1c
        /*07ca*/ 	.short	(.L_49 - .L_48)


	//   ....[0]....
.L_48:
        /*07cc*/ 	.word	0x00002720


	//   ....[1]....
        /*07d0*/ 	.word	0x00002c20


	//   ....[2]....
        /*07d4*/ 	.word	0x00002c80


	//   ....[3]....
        /*07d8*/ 	.word	0x00003f20


	//   ....[4]....
        /*07dc*/ 	.word	0x00004a50


	//   ....[5]....
        /*07e0*/ 	.word	0x00004a90


	//   ....[6]....
        /*07e4*/ 	.word	0x00006f50


	//----- nvinfo : EIATTR_MAX_THREADS
	.align		4
.L_49:
        /*07e8*/ 	.byte	0x04, 0x05
        /*07ea*/ 	.short	(.L_51 - .L_50)
.L_50:
        /*07ec*/ 	.word	0x00000100
        /*07f0*/ 	.word	0x00000001
        /*07f4*/ 	.word	0x00000001


	//----- nvinfo : EIATTR_CRS_STACK_SIZE
	.align		4
.L_51:
        /*07f8*/ 	.byte	0x04, 0x1e
        /*07fa*/ 	.short	(.L_53 - .L_52)
.L_52:
        /*07fc*/ 	.word	0x00000000


	//----- nvinfo : EIATTR_CBANK_PARAM_SIZE
	.align		4
.L_53:
        /*0800*/ 	.byte	0x03, 0x19
        /*0802*/ 	.short	0x0800


	//----- nvinfo : EIATTR_PARAM_CBANK
	.align		4
        /*0804*/ 	.byte	0x04, 0x0a
        /*0806*/ 	.short	(.L_55 - .L_54)
	.align		4
.L_54:
        /*0808*/ 	.word	index@(.nv.constant0._ZN7cutlass13device_kernelINS_4gemm6kernel13GemmUniversalIN4cute5tupleIJiiiiEEENS1_10collective13CollectiveMmaINS1_35MainloopSm100TmaUmmaWarpSpecializedILi3ELi2ELi4ENS5_IJNS4_1CILi2EEENSA_ILi1EEESC_EEEEENS5_IJNSA_ILi256EEENSA_ILi64EEESG_EEENS_12float_e5m2_tENS5_IJlSC_lEEESI_SJ_NS4_8TiledMMAINS4_8MMA_AtomIJNS4_10MMA_TraitsINS4_25SM100_MMA_F8F6F4_2x1SM_SSEJSI_SI_fSF_SG_NS4_17integral_constantINS4_4UMMA5MajorELSQ_0EEESR_NSO_INSP_7ScaleInELSS_0EEEST_EEEEEENS4_6LayoutINS5_IJSC_SC_SC_EEENS5_IJNSA_ILi0EEESY_SY_EEEEENS5_IJNS4_10UnderscoreES11_S11_EEEEENS4_18SM100_TMA_2SM_LOADENS4_14ComposedLayoutINS4_7SwizzleILi2ELi4ELi3EEENS4_18smem_ptr_flag_bitsILi8EEENSW_INS5_IJNSA_ILi8EEESG_EEENS5_IJSG_SC_EEEEEEEvNS4_8identityES14_S1E_vS1F_EENS_8epilogue10collective18CollectiveEpilogueINS1H_23Sm100TmaWarpSpecializedILi1ELi1ELi64ELb0ELb0EEEJNS5_IJNSA_ILi128EEESG_SG_EEENS5_IJNSW_IS1M_SC_EENSW_ISG_SC_EEEEESI_SJ_SI_SJ_NS1H_6fusion15FusionCallbacksIS1L_NS1R_17LinearCombinationISI_fSI_fLNS_15FloatRoundStyleE2EEES1N_S1Q_JEEENS4_5SM1004TMEM4LOAD26SM100_TMEM_LOAD_32dp32b64xENS4_13SM90_TMA_LOADES1E_NS4_39AutoVectorizingCopyWithAssumedAlignmentILi128EEENS4_14SM90_TMA_STOREES1E_S23_S23_EEEvvEEEEvNT_6ParamsE)
        /*080c*/ 	.short	0x0380
        /*080e*/ 	.short	0x0800


	//----- nvinfo : EIATTR_SW_WAR
	.align		4
.L_55:
        /*0810*/ 	.byte	0x04, 0x36
        /*0812*/ 	.short	(.L_57 - .L_56)
.L_56:
        /*0814*/ 	.word	0x00000008
.L_57:


//--------------------- .nv.callgraph             --------------------------
	.section	.nv.callgraph,"",@"SHT_CUDA_CALLGRAPH"
	.align	4
	.sectionentsize	8
	.align		4
        /*0000*/ 	.word	0x00000000
	.align		4
        /*0004*/ 	.word	0xffffffff
	.align		4
        /*0008*/ 	.word	index@(_ZN7cutlass13device_kernelINS_4gemm6kernel13GemmUniversalIN4cute5tupleIJiiiiEEENS1_10collective13CollectiveMmaINS1_35MainloopSm100TmaUmmaWarpSpecializedILi3ELi2ELi4ENS5_IJNS4_1CILi2EEENSA_ILi1EEESC_EEEEENS5_IJNSA_ILi256EEENSA_ILi64EEESG_EEENS_12float_e5m2_tENS5_IJlSC_lEEESI_SJ_NS4_8TiledMMAINS4_8MMA_AtomIJNS4_10MMA_TraitsINS4_25SM100_MMA_F8F6F4_2x1SM_SSEJSI_SI_fSF_SG_NS4_17integral_constantINS4_4UMMA5MajorELSQ_0EEESR_NSO_INSP_7ScaleInELSS_0EEEST_EEEEEENS4_6LayoutINS5_IJSC_SC_SC_EEENS5_IJNSA_ILi0EEESY_SY_EEEEENS5_IJNS4_10UnderscoreES11_S11_EEEEENS4_18SM100_TMA_2SM_LOADENS4_14ComposedLayoutINS4_7SwizzleILi2ELi4ELi3EEENS4_18smem_ptr_flag_bitsILi8EEENSW_INS5_IJNSA_ILi8EEESG_EEENS5_IJSG_SC_EEEEEEEvNS4_8identityES14_S1E_vS1F_EENS_8epilogue10collective18CollectiveEpilogueINS1H_23Sm100TmaWarpSpecializedILi1ELi1ELi64ELb0ELb0EEEJNS5_IJNSA_ILi128EEESG_SG_EEENS5_IJNSW_IS1M_SC_EENSW_ISG_SC_EEEEESI_SJ_SI_SJ_NS1H_6fusion15FusionCallbacksIS1L_NS1R_17LinearCombinationISI_fSI_fLNS_15FloatRoundStyleE2EEES1N_S1Q_JEEENS4_5SM1004TMEM4LOAD26SM100_TMEM_LOAD_32dp32b64xENS4_13SM90_TMA_LOADES1E_NS4_39AutoVectorizingCopyWithAssumedAlignmentILi128EEENS4_14SM90_TMA_STOREES1E_S23_S23_EEEvvEEEEvNT_6ParamsE)
	.align		4
        /*000c*/ 	.word	index@(__assertfail)
	.align		4
        /*0010*/ 	.word	0x00000000
	.align		4
        /*0014*/ 	.word	0xfffffffe
	.align		4
        /*0018*/ 	.word	0x00000000
	.align		4
        /*001c*/ 	.word	0xfffffffd
	.align		4
        /*0020*/ 	.word	0x00000000
	.align		4
        /*0024*/ 	.word	0xfffffffc


//--------------------- .nv.constant4             --------------------------
	.section	.nv.constant4,"a",@progbits
	.align	8
	.align		8
.nv.constant4:
        /*0000*/ 	.dword	__assertfail
	.align		8
        /*0008*/ 	.dword	__unnamed_1
	.align		8
        /*0010*/ 	.dword	__unnamed_2
	.align		8
        /*0018*/ 	.dword	_ZN39_INTERNAL_1aa9eadf_4_k_cu_ad32362c_85914cuda3std3__45__cpo5beginE
	.align		8
        /*0020*/ 	.dword	_ZN39_INTERNAL_1aa9eadf_4_k_cu_ad32362c_85914cuda3std3__45__cpo3endE
	.align		8
        /*0028*/ 	.dword	_ZN39_INTERNAL_1aa9eadf_4_k_cu_ad32362c_85914cuda3std3__45__cpo6cbeginE
	.align		8
        /*0030*/ 	.dword	_ZN39_INTERNAL_1aa9eadf_4_k_cu_ad32362c_85914cuda3std3__45__cpo4cendE
	.align		8
        /*0038*/ 	.dword	_ZN39_INTERNAL_1aa9eadf_4_k_cu_ad32362c_85914cuda3std3__441_GLOBAL__N__1aa9eadf_4_k_cu_ad32362c_85916ignoreE
	.align		8
        /*0040*/ 	.dword	_ZN39_INTERNAL_1aa9eadf_4_k_cu_ad32362c_85914cuda3std3__419piecewise_constructE
	.align		8
        /*0048*/ 	.dword	_ZN39_INTERNAL_1aa9eadf_4_k_cu_ad32362c_85914cuda3std3__48in_placeE
	.align		8
        /*0050*/ 	.dword	_ZN39_INTERNAL_1aa9eadf_4_k_cu_ad32362c_85914cuda3std6ranges3__45__cpo4swapE
	.align		8
        /*0058*/ 	.dword	_ZN39_INTERNAL_1aa9eadf_4_k_cu_ad32362c_85914cuda3std6ranges3__45__cpo9iter_moveE
	.align		8
        /*0060*/ 	.dword	_ZN39_INTERNAL_1aa9eadf_4_k_cu_ad32362c_85914cute7productE
	.align		8
        /*0068*/ 	.dword	_ZN39_INTERNAL_1aa9eadf_4_k_cu_ad32362c_85914cute1_E
	.align		8
        /*0070*/ 	.dword	$str$25
	.align		8
        /*0078*/ 	.dword	$str$26
	.align		8
        /*0080*/ 	.dword	$str$27
	.align		8
        /*0088*/ 	.dword	$str$28


//--------------------- .text._ZN7cutlass13device_kernelINS_4gemm6kernel13GemmUniversalIN4cute5tupleIJiiiiEEENS1_10collective13CollectiveMmaINS1_35MainloopSm100TmaUmmaWarpSpecializedILi3ELi2ELi4ENS5_IJNS4_1CILi2EEENSA_ILi1EEESC_EEEEENS5_IJNSA_ILi256EEENSA_ILi64EEESG_EEENS_12float_e5m2_tENS5_IJlSC_lEEESI_SJ_NS4_8TiledMMAINS4_8MMA_AtomIJNS4_10MMA_TraitsINS4_25SM100_MMA_F8F6F4_2x1SM_SSEJSI_SI_fSF_SG_NS4_17integral_constantINS4_4UMMA5MajorELSQ_0EEESR_NSO_INSP_7ScaleInELSS_0EEEST_EEEEEENS4_6LayoutINS5_IJSC_SC_SC_EEENS5_IJNSA_ILi0EEESY_SY_EEEEENS5_IJNS4_10UnderscoreES11_S11_EEEEENS4_18SM100_TMA_2SM_LOADENS4_14ComposedLayoutINS4_7SwizzleILi2ELi4ELi3EEENS4_18smem_ptr_flag_bitsILi8EEENSW_INS5_IJNSA_ILi8EEESG_EEENS5_IJSG_SC_EEEEEEEvNS4_8identityES14_S1E_vS1F_EENS_8epilogue10collective18CollectiveEpilogueINS1H_23Sm100TmaWarpSpecializedILi1ELi1ELi64ELb0ELb0EEEJNS5_IJNSA_ILi128EEESG_SG_EEENS5_IJNSW_IS1M_SC_EENSW_ISG_SC_EEEEESI_SJ_SI_SJ_NS1H_6fusion15FusionCallbacksIS1L_NS1R_17LinearCombinationISI_fSI_fLNS_15FloatRoundStyleE2EEES1N_S1Q_JEEENS4_5SM1004TMEM4LOAD26SM100_TMEM_LOAD_32dp32b64xENS4_13SM90_TMA_LOADES1E_NS4_39AutoVectorizingCopyWithAssumedAlignmentILi128EEENS4_14SM90_TMA_STOREES1E_S23_S23_EEEvvEEEEvNT_6ParamsE --------------------------
	.section	.text._ZN7cutlass13device_kernelINS_4gemm6kernel13GemmUniversalIN4cute5tupleIJiiiiEEENS1_10collective13CollectiveMmaINS1_35MainloopSm100TmaUmmaWarpSpecializedILi3ELi2ELi4ENS5_IJNS4_1CILi2EEENSA_ILi1EEESC_EEEEENS5_IJNSA_ILi256EEENSA_ILi64EEESG_EEENS_12float_e5m2_tENS5_IJlSC_lEEESI_SJ_NS4_8TiledMMAINS4_8MMA_AtomIJNS4_10MMA_TraitsINS4_25SM100_MMA_F8F6F4_2x1SM_SSEJSI_SI_fSF_SG_NS4_17integral_constantINS4_4UMMA5MajorELSQ_0EEESR_NSO_INSP_7ScaleInELSS_0EEEST_EEEEEENS4_6LayoutINS5_IJSC_SC_SC_EEENS5_IJNSA_ILi0EEESY_SY_EEEEENS5_IJNS4_10UnderscoreES11_S11_EEEEENS4_18SM100_TMA_2SM_LOADENS4_14ComposedLayoutINS4_7SwizzleILi2ELi4ELi3EEENS4_18smem_ptr_flag_bitsILi8EEENSW_INS5_IJNSA_ILi8EEESG_EEENS5_IJSG_SC_EEEEEEEvNS4_8identityES14_S1E_vS1F_EENS_8epilogue10collective18CollectiveEpilogueINS1H_23Sm100TmaWarpSpecializedILi1ELi1ELi64ELb0ELb0EEEJNS5_IJNSA_ILi128EEESG_SG_EEENS5_IJNSW_IS1M_SC_EENSW_ISG_SC_EEEEESI_SJ_SI_SJ_NS1H_6fusion15FusionCallbacksIS1L_NS1R_17LinearCombinationISI_fSI_fLNS_15FloatRoundStyleE2EEES1N_S1Q_JEEENS4_5SM1004TMEM4LOAD26SM100_TMEM_LOAD_32dp32b64xENS4_13SM90_TMA_LOADES1E_NS4_39AutoVectorizingCopyWithAssumedAlignmentILi128EEENS4_14SM90_TMA_STOREES1E_S23_S23_EEEvvEEEEvNT_6ParamsE,"ax",@progbits
	.align	128
.text._ZN7cutlass13device_kernelINS_4gemm6kernel13GemmUniversalIN4cute5tupleIJiiiiEEENS1_10collective13CollectiveMmaINS1_35MainloopSm100TmaUmmaWarpSpecializedILi3ELi2ELi4ENS5_IJNS4_1CILi2EEENSA_ILi1EEESC_EEEEENS5_IJNSA_ILi256EEENSA_ILi64EEESG_EEENS_12float_e5m2_tENS5_IJlSC_lEEESI_SJ_NS4_8TiledMMAINS4_8MMA_AtomIJNS4_10MMA_TraitsINS4_25SM100_MMA_F8F6F4_2x1SM_SSEJSI_SI_fSF_SG_NS4_17integral_constantINS4_4UMMA5MajorELSQ_0EEESR_NSO_INSP_7ScaleInELSS_0EEEST_EEEEEENS4_6LayoutINS5_IJSC_SC_SC_EEENS5_IJNSA_ILi0EEESY_SY_EEEEENS5_IJNS4_10UnderscoreES11_S11_EEEEENS4_18SM100_TMA_2SM_LOADENS4_14ComposedLayoutINS4_7SwizzleILi2ELi4ELi3EEENS4_18smem_ptr_flag_bitsILi8EEENSW_INS5_IJNSA_ILi8EEESG_EEENS5_IJSG_SC_EEEEEEEvNS4_8identityES14_S1E_vS1F_EENS_8epilogue10collective18CollectiveEpilogueINS1H_23Sm100TmaWarpSpecializedILi1ELi1ELi64ELb0ELb0EEEJNS5_IJNSA_ILi128EEESG_SG_EEENS5_IJNSW_IS1M_SC_EENSW_ISG_SC_EEEEESI_SJ_SI_SJ_NS1H_6fusion15FusionCallbacksIS1L_NS1R_17LinearCombinationISI_fSI_fLNS_15FloatRoundStyleE2EEES1N_S1Q_JEEENS4_5SM1004TMEM4LOAD26SM100_TMEM_LOAD_32dp32b64xENS4_13SM90_TMA_LOADES1E_NS4_39AutoVectorizingCopyWithAssumedAlignmentILi128EEENS4_14SM90_TMA_STOREES1E_S23_S23_EEEvvEEEEvNT_6ParamsE:
        .type           _ZN7cutlass13device_kernelINS_4gemm6kernel13GemmUniversalIN4cute5tupleIJiiiiEEENS1_10collective13CollectiveMmaINS1_35MainloopSm100TmaUmmaWarpSpecializedILi3ELi2ELi4ENS5_IJNS4_1CILi2EEENSA_ILi1EEESC_EEEEENS5_IJNSA_ILi256EEENSA_ILi64EEESG_EEENS_12float_e5m2_tENS5_IJlSC_lEEESI_SJ_NS4_8TiledMMAINS4_8MMA_AtomIJNS4_10MMA_TraitsINS4_25SM100_MMA_F8F6F4_2x1SM_SSEJSI_SI_fSF_SG_NS4_17integral_constantINS4_4UMMA5MajorELSQ_0EEESR_NSO_INSP_7ScaleInELSS_0EEEST_EEEEEENS4_6LayoutINS5_IJSC_SC_SC_EEENS5_IJNSA_ILi0EEESY_SY_EEEEENS5_IJNS4_10UnderscoreES11_S11_EEEEENS4_18SM100_TMA_2SM_LOADENS4_14ComposedLayoutINS4_7SwizzleILi2ELi4ELi3EEENS4_18smem_ptr_flag_bitsILi8EEENSW_INS5_IJNSA_ILi8EEESG_EEENS5_IJSG_SC_EEEEEEEvNS4_8identityES14_S1E_vS1F_EENS_8epilogue10collective18CollectiveEpilogueINS1H_23Sm100TmaWarpSpecializedILi1ELi1ELi64ELb0ELb0EEEJNS5_IJNSA_ILi128EEESG_SG_EEENS5_IJNSW_IS1M_SC_EENSW_ISG_SC_EEEEESI_SJ_SI_SJ_NS1H_6fusion15FusionCallbacksIS1L_NS1R_17LinearCombinationISI_fSI_fLNS_15FloatRoundStyleE2EEES1N_S1Q_JEEENS4_5SM1004TMEM4LOAD26SM100_TMEM_LOAD_32dp32b64xENS4_13SM90_TMA_LOADES1E_NS4_39AutoVectorizingCopyWithAssumedAlignmentILi128EEENS4_14SM90_TMA_STOREES1E_S23_S23_EEEvvEEEEvNT_6ParamsE,@function
        .size           _ZN7cutlass13device_kernelINS_4gemm6kernel13GemmUniversalIN4cute5tupleIJiiiiEEENS1_10collective13CollectiveMmaINS1_35MainloopSm100TmaUmmaWarpSpecializedILi3ELi2ELi4ENS5_IJNS4_1CILi2EEENSA_ILi1EEESC_EEEEENS5_IJNSA_ILi256EEENSA_ILi64EEESG_EEENS_12float_e5m2_tENS5_IJlSC_lEEESI_SJ_NS4_8TiledMMAINS4_8MMA_AtomIJNS4_10MMA_TraitsINS4_25SM100_MMA_F8F6F4_2x1SM_SSEJSI_SI_fSF_SG_NS4_17integral_constantINS4_4UMMA5MajorELSQ_0EEESR_NSO_INSP_7ScaleInELSS_0EEEST_EEEEEENS4_6LayoutINS5_IJSC_SC_SC_EEENS5_IJNSA_ILi0EEESY_SY_EEEEENS5_IJNS4_10UnderscoreES11_S11_EEEEENS4_18SM100_TMA_2SM_LOADENS4_14ComposedLayoutINS4_7SwizzleILi2ELi4ELi3EEENS4_18smem_ptr_flag_bitsILi8EEENSW_INS5_IJNSA_ILi8EEESG_EEENS5_IJSG_SC_EEEEEEEvNS4_8identityES14_S1E_vS1F_EENS_8epilogue10collective18CollectiveEpilogueINS1H_23Sm100TmaWarpSpecializedILi1ELi1ELi64ELb0ELb0EEEJNS5_IJNSA_ILi128EEESG_SG_EEENS5_IJNSW_IS1M_SC_EENSW_ISG_SC_EEEEESI_SJ_SI_SJ_NS1H_6fusion15FusionCallbacksIS1L_NS1R_17LinearCombinationISI_fSI_fLNS_15FloatRoundStyleE2EEES1N_S1Q_JEEENS4_5SM1004TMEM4LOAD26SM100_TMEM_LOAD_32dp32b64xENS4_13SM90_TMA_LOADES1E_NS4_39AutoVectorizingCopyWithAssumedAlignmentILi128EEENS4_14SM90_TMA_STOREES1E_S23_S23_EEEvvEEEEvNT_6ParamsE,(.L_x_146 - _ZN7cutlass13device_kernelINS_4gemm6kernel13GemmUniversalIN4cute5tupleIJiiiiEEENS1_10collective13CollectiveMmaINS1_35MainloopSm100TmaUmmaWarpSpecializedILi3ELi2ELi4ENS5_IJNS4_1CILi2EEENSA_ILi1EEESC_EEEEENS5_IJNSA_ILi256EEENSA_ILi64EEESG_EEENS_12float_e5m2_tENS5_IJlSC_lEEESI_SJ_NS4_8TiledMMAINS4_8MMA_AtomIJNS4_10MMA_TraitsINS4_25SM100_MMA_F8F6F4_2x1SM_SSEJSI_SI_fSF_SG_NS4_17integral_constantINS4_4UMMA5MajorELSQ_0EEESR_NSO_INSP_7ScaleInELSS_0EEEST_EEEEEENS4_6LayoutINS5_IJSC_SC_SC_EEENS5_IJNSA_ILi0EEESY_SY_EEEEENS5_IJNS4_10UnderscoreES11_S11_EEEEENS4_18SM100_TMA_2SM_LOADENS4_14ComposedLayoutINS4_7SwizzleILi2ELi4ELi3EEENS4_18smem_ptr_flag_bitsILi8EEENSW_INS5_IJNSA_ILi8EEESG_EEENS5_IJSG_SC_EEEEEEEvNS4_8identityES14_S1E_vS1F_EENS_8epilogue10collective18CollectiveEpilogueINS1H_23Sm100TmaWarpSpecializedILi1ELi1ELi64ELb0ELb0EEEJNS5_IJNSA_ILi128EEESG_SG_EEENS5_IJNSW_IS1M_SC_EENSW_ISG_SC_EEEEESI_SJ_SI_SJ_NS1H_6fusion15FusionCallbacksIS1L_NS1R_17LinearCombinationISI_fSI_fLNS_15FloatRoundStyleE2EEES1N_S1Q_JEEENS4_5SM1004TMEM4LOAD26SM100_TMEM_LOAD_32dp32b64xENS4_13SM90_TMA_LOADES1E_NS4_39AutoVectorizingCopyWithAssumedAlignmentILi128EEENS4_14SM90_TMA_STOREES1E_S23_S23_EEEvvEEEEvNT_6ParamsE)
        .other          _ZN7cutlass13device_kernelINS_4gemm6kernel13GemmUniversalIN4cute5tupleIJiiiiEEENS1_10collective13CollectiveMmaINS1_35MainloopSm100TmaUmmaWarpSpecializedILi3ELi2ELi4ENS5_IJNS4_1CILi2EEENSA_ILi1EEESC_EEEEENS5_IJNSA_ILi256EEENSA_ILi64EEESG_EEENS_12float_e5m2_tENS5_IJlSC_lEEESI_SJ_NS4_8TiledMMAINS4_8MMA_AtomIJNS4_10MMA_TraitsINS4_25SM100_MMA_F8F6F4_2x1SM_SSEJSI_SI_fSF_SG_NS4_17integral_constantINS4_4UMMA5MajorELSQ_0EEESR_NSO_INSP_7ScaleInELSS_0EEEST_EEEEEENS4_6LayoutINS5_IJSC_SC_SC_EEENS5_IJNSA_ILi0EEESY_SY_EEEEENS5_IJNS4_10UnderscoreES11_S11_EEEEENS4_18SM100_TMA_2SM_LOADENS4_14ComposedLayoutINS4_7SwizzleILi2ELi4ELi3EEENS4_18smem_ptr_flag_bitsILi8EEENSW_INS5_IJNSA_ILi8EEESG_EEENS5_IJSG_SC_EEEEEEEvNS4_8identityES14_S1E_vS1F_EENS_8epilogue10collective18CollectiveEpilogueINS1H_23Sm100TmaWarpSpecializedILi1ELi1ELi64ELb0ELb0EEEJNS5_IJNSA_ILi128EEESG_SG_EEENS5_IJNSW_IS1M_SC_EENSW_ISG_SC_EEEEESI_SJ_SI_SJ_NS1H_6fusion15FusionCallbacksIS1L_NS1R_17LinearCombinationISI_fSI_fLNS_15FloatRoundStyleE2EEES1N_S1Q_JEEENS4_5SM1004TMEM4LOAD26SM100_TMEM_LOAD_32dp32b64xENS4_13SM90_TMA_LOADES1E_NS4_39AutoVectorizingCopyWithAssumedAlignmentILi128EEENS4_14SM90_TMA_STOREES1E_S23_S23_EEEvvEEEEvNT_6ParamsE,@"STO_CUDA_ENTRY STV_DEFAULT"
_ZN7cutlass13device_kernelINS_4gemm6kernel13GemmUniversalIN4cute5tupleIJiiiiEEENS1_10collective13CollectiveMmaINS1_35MainloopSm100TmaUmmaWarpSpecializedILi3ELi2ELi4ENS5_IJNS4_1CILi2EEENSA_ILi1EEESC_EEEEENS5_IJNSA_ILi256EEENSA_ILi64EEESG_EEENS_12float_e5m2_tENS5_IJlSC_lEEESI_SJ_NS4_8TiledMMAINS4_8MMA_AtomIJNS4_10MMA_TraitsINS4_25SM100_MMA_F8F6F4_2x1SM_SSEJSI_SI_fSF_SG_NS4_17integral_constantINS4_4UMMA5MajorELSQ_0EEESR_NSO_INSP_7ScaleInELSS_0EEEST_EEEEEENS4_6LayoutINS5_IJSC_SC_SC_EEENS5_IJNSA_ILi0EEESY_SY_EEEEENS5_IJNS4_10UnderscoreES11_S11_EEEEENS4_18SM100_TMA_2SM_LOADENS4_14ComposedLayoutINS4_7SwizzleILi2ELi4ELi3EEENS4_18smem_ptr_flag_bitsILi8EEENSW_INS5_IJNSA_ILi8EEESG_EEENS5_IJSG_SC_EEEEEEEvNS4_8identityES14_S1E_vS1F_EENS_8epilogue10collective18CollectiveEpilogueINS1H_23Sm100TmaWarpSpecializedILi1ELi1ELi64ELb0ELb0EEEJNS5_IJNSA_ILi128EEESG_SG_EEENS5_IJNSW_IS1M_SC_EENSW_ISG_SC_EEEEESI_SJ_SI_SJ_NS1H_6fusion15FusionCallbacksIS1L_NS1R_17LinearCombinationISI_fSI_fLNS_15FloatRoundStyleE2EEES1N_S1Q_JEEENS4_5SM1004TMEM4LOAD26SM100_TMEM_LOAD_32dp32b64xENS4_13SM90_TMA_LOADES1E_NS4_39AutoVectorizingCopyWithAssumedAlignmentILi128EEENS4_14SM90_TMA_STOREES1E_S23_S23_EEEvvEEEEvNT_6ParamsE:
[----:B------:R-:W1:Y:S01]  /*0000*/  LDC R1, c[0x0][0x37c] ;  /* 0x0000df00ff017b82 */ /* 0x000e620000000800 */
[----:B------:R-:W2:Y:S01]  /*0010*/  S2R R166, SR_TID.X ;  /* 0x0000000000a67919 */ /* 0x000ea20000002100 */
[----:B------:R-:W3:Y:S06]  /*0020*/  LDCU.64 UR6, c[0x0][0x890] ;  /* 0x00011200ff0677ac */ /* 0x000eec0008000a00 */
[----:B------:R-:W4:Y:S01]  /*0030*/  S2UR UR37, SR_CgaCtaId ;  /* 0x00000000002579c3 */ /* 0x000f220000008800 */
[----:B------:R-:W-:Y:S02]  /*0040*/  PRMT R165, RZ, 0x7610, R165 ;  /* 0x00007610ffa57816 */ /* 0x000fe400000000a5 */
[----:B------:R-:W-:Y:S01]  /*0050*/  ELECT P1, URZ, PT ;  /* 0x0000000000ff782f */ /* 0x000fe20003820000 */
[----:B------:R-:W1:Y:S01]  /*0060*/  LDCU.64 UR40, c[0x0][0x358] ;  /* 0x00006b00ff2877ac */ /* 0x000e620008000a00 */
[----:B---3--:R-:W-:-:S04]  /*0070*/  UISETP.NE.U32.AND UP0, UPT, UR6, URZ, UPT ;  /* 0x000000ff0600728c */ /* 0x008fc8000bf05070 */
[----:B------:R-:W-:Y:S02]  /*0080*/  UISETP.NE.AND.EX UP0, UPT, UR7, URZ, UPT, UP0 ;  /* 0x000000ff0700728c */ /* 0x000fe4000bf05300 */
[----:B----4-:R-:W-:Y:S02]  /*0090*/  ULOP3.LUT UR5, UR37, 0x1, URZ, 0xc0, !UPT ;  /* 0x0000000125057892 */ /* 0x010fe4000f8ec0ff */
[----:B------:R-:W-:Y:S01]  /*00a0*/  ULOP3.LUT UR4, UR37, 0x1, URZ, 0x3c, !UPT ;  /* 0x0000000125047892 */ /* 0x000fe2000f8e3cff */
[----:B--2---:R-:W-:-:S05]  /*00b0*/  SHF.R.U32.HI R169, RZ, 0x5, R166 ;  /* 0x00000005ffa97819 */ /* 0x004fca00000116a6 */
[----:B------:R-:W2:Y:S02]  /*00c0*/  SHFL.IDX PT, R0, R169, RZ, 0x1f ;  /* 0x00001fffa9007589 */ /* 0x000ea400000e0000 */
[----:B--2---:R-:W-:Y:S01]  /*00d0*/  R2UR UR10, R0 ;  /* 0x00000000000a72ca */ /* 0x004fe200000e0000 */
[----:B-1----:R-:W-:-:S14]  /*00e0*/  BRA.U UP0, `(.L_x_0) ;  /* 0x00000001002c7547 */ /* 0x002fdc000b800000 */
[----:B------:R-:W1:Y:S02]  /*00f0*/  LDCU.64 UR8, c[0x0][0x888] ;  /* 0x00011100ff0877ac */ /* 0x000e640008000a00 */
[----:B-1----:R-:W-:-:S04]  /*0100*/  UISETP.NE.U32.AND UP0, UPT, UR8, URZ, UPT ;  /* 0x000000ff0800728c */ /* 0x002fc8000bf05070 */
[----:B------:R-:W-:-:S09]  /*0110*/  UISETP.NE.AND.EX UP0, UPT, UR9, URZ, UPT, UP0 ;  /* 0x000000ff0900728c */ /* 0x000fd2000bf05300 */
[----:B------:R-:W-:Y:S05]  /*0120*/  BRA.U !UP0, `(.L_x_1) ;  /* 0x0000000108107547 */ /* 0x000fea000b800000 */
[----:B------:R-:W1:Y:S02]  /*0130*/  LDC.64 R2, c[0x0][0x888] ;  /* 0x00022200ff027b82 */ /* 0x000e640000000a00 */
[----:B-1----:R1:W5:Y:S01]  /*0140*/  LDG.E R81, desc[UR40][R2.64] ;  /* 0x0000002802517981 */ /* 0x002362000c1e1900 */
[----:B------:R-:W-:Y:S01]  /*0150*/  HFMA2 R165, -RZ, RZ, 0, 5.9604644775390625e-08 ;  /* 0x00000001ffa57431 */ /* 0x000fe200000001ff */
[----:B------:R-:W-:Y:S05]  /*0160*/  BRA `(.L_x_0) ;  /* 0x00000000000c7947 */ /* 0x000fea0003800000 */
.L_x_1:
[----:B------:R-:W1:Y:S01]  /*0170*/  LDCU UR8, c[0x0][0x880] ;  /* 0x00011000ff0877ac */ /* 0x000e620008000800 */
[----:B------:R-:W-:Y:S01]  /*0180*/  HFMA2 R165, -RZ, RZ, 0, 5.9604644775390625e-08 ;  /* 0x00000001ffa57431 */ /* 0x000fe200000001ff */
[----:B-1----:R-:W-:-:S07]  /*0190*/  MOV R81, UR8 ;  /* 0x0000000800517c02 */ /* 0x002fce0008000f00 */
.L_x_0:
[----:B------:R-:W2:Y:S02]  /*01a0*/  LDCU.64 UR8, c[0x0][0x8b0] ;  /* 0x00011600ff0877ac */ /* 0x000ea40008000a00 */
[----:B--2---:R-:W-:-:S04]  /*01b0*/  UISETP.NE.U32.AND UP0, UPT, UR8, URZ, UPT ;  /* 0x000000ff0800728c */ /* 0x004fc8000bf05070 */
[----:B------:R-:W-:-:S09]  /*01c0*/  UISETP.NE.AND.EX UP0, UPT, UR9, URZ, UPT, UP0 ;  /* 0x000000ff0900728c */ /* 0x000fd2000bf05300 */
[----:B------:R-:W-:Y:S05]  /*01d0*/  BRA.U UP0, `(.L_x_2) ;  /* 0x0000000100247547 */ /* 0x000fea000b800000 */
[----:B------:R-:W2:Y:S02]  /*01e0*/  LDCU.64 UR8, c[0x0][0x8a8] ;  /* 0x00011500ff0877ac */ /* 0x000ea40008000a00 */
[----:B--2---:R-:W-:-:S04]  /*01f0*/  UISETP.NE.U32.AND UP0, UPT, UR8, URZ, UPT ;  /* 0x000000ff0800728c */ /* 0x004fc8000bf05070 */
[----:B------:R-:W-:-:S09]  /*0200*/  UISETP.NE.AND.EX UP0, UPT, UR9, URZ, UPT, UP0 ;  /* 0x000000ff0900728c */ /* 0x000fd2000bf05300 */
[----:B------:R-:W-:Y:S05]  /*0210*/  BRA.U !UP0, `(.L_x_3) ;  /* 0x00000001080c7547 */ /* 0x000fea000b800000 */
[----:B------:R-:W2:Y:S02]  /*0220*/  LDC.64 R78, c[0x0][0x8a8] ;  /* 0x00022a00ff4e7b82 */ /* 0x000ea40000000a00 */
[----:B--2---:R2:W5:Y:S01]  /*0230*/  LDG.E R78, desc[UR40][R78.64] ;  /* 0x000000284e4e7981 */ /* 0x004562000c1e1900 */
[----:B------:R-:W-:Y:S05]  /*0240*/  BRA `(.L_x_2) ;  /* 0x0000000000087947 */ /* 0x000fea0003800000 */
.L_x_3:
[----:B------:R-:W2:Y:S02]  /*0250*/  LDCU UR8, c[0x0][0x8a0] ;  /* 0x00011400ff0877ac */ /* 0x000ea40008000800 */
[----:B--2---:R-:W-:Y:S02]  /*0260*/  MOV R78, UR8 ;  /* 0x00000008004e7c02 */ /* 0x004fe40008000f00 */
.L_x_2:
[----:B------:R-:W-:Y:S01]  /*0270*/  IMAD.U32 R0, RZ, RZ, UR10 ;  /* 0x0000000aff007e24 */ /* 0x000fe2000f8e00ff */
[----:B------:R-:W-:Y:S04]  /*0280*/  BSSY.RECONVERGENT B0, `(.L_x_4) ;  /* 0x000000c000007945 */ /* 0x000fe80003800200 */
[C---:B------:R-:W-:Y:S02]  /*0290*/  ISETP.NE.OR P2, PT, R0.reuse, 0x1, !P1 ;  /* 0x000000010000780c */ /* 0x040fe40004f45670 */
[----:B------:R-:W-:-:S11]  /*02a0*/  ISETP.NE.OR P0, PT, R0, 0x3, !P1 ;  /* 0x000000030000780c */ /* 0x000fd60004f05670 */
[----:B------:R-:W-:Y:S05]  /*02b0*/  @P2 BRA `(.L_x_5) ;  /* 0x0000000000202947 */ /* 0x000fea0003800000 */
[----:B------:R-:W3:Y:S02]  /*02c0*/  LDCU.64 UR8, c[0x0][0x348] ;  /* 0x00006900ff0877ac */ /* 0x000ee40008000a00 */
[----:B---3--:R-:W-:Y:S02]  /*02d0*/  UIADD3 UR12, UP1, UPT, UR8, 0x80, URZ ;  /* 0x00000080080c7890 */ /* 0x008fe4000ff3e0ff */
[----:B------:R-:W-:Y:S02]  /*02e0*/  UIADD3 UR8, UP0, UPT, UR8, 0x180, URZ ;  /* 0x0000018008087890 */ /* 0x000fe4000ff1e0ff */
[----:B------:R-:W-:Y:S02]  /*02f0*/  UIADD3.X UR13, UPT, UPT, URZ, UR9, URZ, UP1, !UPT ;  /* 0x00000009ff0d7290 */ /* 0x000fe40008ffe4ff */
[----:B------:R-:W-:-:S07]  /*0300*/  UIADD3.X UR9, UPT, UPT, URZ, UR9, URZ, UP0, !UPT ;  /* 0x00000009ff097290 */ /* 0x000fce00087fe4ff */
[----:B------:R3:W-:Y:S02]  /*0310*/  UTMACCTL.PF [UR12] ;  /* 0x000000000c0079b9 */ /* 0x0007e40008040000 */
[----:B------:R3:W-:Y:S02]  /*0320*/  UTMACCTL.PF [UR8] ;  /* 0x00000000080079b9 */ /* 0x0007e40008040000 */
[----:B---3--:R-:W-:Y:S01]  /*0330*/  NOP ;  /* 0x0000000000007918 */ /* 0x008fe20000000000 */
.L_x_5:
[----:B------:R-:W-:Y:S05]  /*0340*/  BSYNC.RECONVERGENT B0 ;  /* 0x0000000000007941 */ /* 0x000fea0003800200 */
.L_x_4:
[----:B------:R-:W-:Y:S04]  /*0350*/  BSSY.RECONVERGENT B0, `(.L_x_6) ;  /* 0x000000a000007945 */ /* 0x000fe80003800200 */
        /* <DEDUP_REMOVED lines=9> */
.L_x_7:
[----:B------:R-:W-:Y:S05]  /*03f0*/  BSYNC.RECONVERGENT B0 ;  /* 0x0000000000007941 */ /* 0x000fea0003800200 */
.L_x_6:
[----:B------:R-:W3:Y:S01]  /*0400*/  LDCU.64 UR8, c[0x0][0x888] ;  /* 0x00011100ff0877ac */ /* 0x000ee20008000a00 */
[----:B------:R-:W-:Y:S02]  /*0410*/  UISETP.EQ.U32.AND UP1, UPT, UR6, URZ, UPT ;  /* 0x000000ff0600728c */ /* 0x000fe4000bf22070 */
[----:B------:R-:W-:Y:S02]  /*0420*/  UPLOP3.LUT UP5, UPT, UPT, UPT, UPT, 0x80, 0x8 ;  /* 0x000000000008789c */ /* 0x000fe40003faf070 */
[----:B---3--:R-:W-:-:S04]  /*0430*/  UISETP.NE.U32.AND UP0, UPT, UR8, URZ, UPT ;  /* 0x000000ff0800728c */ /* 0x008fc8000bf05070 */
[----:B------:R-:W-:-:S04]  /*0440*/  UISETP.NE.AND.EX UP0, UPT, UR9, URZ, UPT, UP0 ;  /* 0x000000ff0900728c */ /* 0x000fc8000bf05300 */
[----:B------:R-:W-:-:S04]  /*0450*/  UISETP.EQ.OR.EX UP2, UPT, UR7, URZ, !UP0, UP1 ;  /* 0x000000ff0700728c */ /* 0x000fc8000c742710 */
[----:B------:R-:W-:-:S05]  /*0460*/  UP2UR UR44, UPR, URZ, 0x4 ;  /* 0x00000004ff2c7883 */ /* 0x000fca0008000000 */
[----:B------:R-:W-:Y:S07]  /*0470*/  BRA.U !UP2, `(.L_x_8) ;  /* 0x000000010a207547 */ /* 0x000fee000b800000 */
[----:B------:R-:W-:Y:S01]  /*0480*/  UISETP.NE.U32.AND UP2, UPT, UR6, URZ, UPT ;  /* 0x000000ff0600728c */ /* 0x000fe2000bf45070 */
[----:B-----5:R-:W-:Y:S01]  /*0490*/  FSETP.NEU.AND P0, PT, R81, RZ, PT ;  /* 0x000000ff5100720b */ /* 0x020fe20003f0d000 */
[----:B------:R-:W-:Y:S02]  /*04a0*/  USEL UR6, URZ, 0xffffffff, UP0 ;  /* 0xffffffffff067887 */ /* 0x000fe40008000000 */
[----:B------:R-:W-:-:S10]  /*04b0*/  UISETP.NE.AND.EX UP2, UPT, UR7, URZ, UPT, UP2 ;  /* 0x000000ff0700728c */ /* 0x000fd4000bf45320 */
[----:B------:R-:W-:Y:S01]  /*04c0*/  VOTEU.ANY UP1, P0 ;  /* 0x0000000000ff7886 */ /* 0x000fe20000020100 */
[----:B------:R-:W-:-:S04]  /*04d0*/  @!UP2 USEL UR6, URZ, 0xffffffff, UP1 ;  /* 0xffffffffff06a887 */ /* 0x000fc80008800000 */
[----:B------:R-:W-:-:S04]  /*04e0*/  ULOP3.LUT UR6, UR6, 0x1, URZ, 0xc0, !UPT ;  /* 0x0000000106067892 */ /* 0x000fc8000f8ec0ff */
[----:B------:R-:W-:-:S11]  /*04f0*/  UISETP.NE.U32.AND UP5, UPT, UR6, 0x1, UPT ;  /* 0x000000010600788c */ /* 0x000fd6000bfa5070 */
.L_x_8:
[----:B------:R-:W3:Y:S01]  /*0500*/  SHFL.IDX PT, R0, R169, RZ, 0x1f ;  /* 0x00001fffa9007589 */ /* 0x000ee200000e0000 */
[----:B------:R-:W-:-:S04]  /*0510*/  UISETP.NE.AND UP1, UPT, UR10, 0x2, UPT ;  /* 0x000000020a00788c */ /* 0x000fc8000bf25270 */
[----:B------:R-:W-:Y:S02]  /*0520*/  UISETP.EQ.AND UP2, UPT, UR5, URZ, !UP1 ;  /* 0x000000ff0500728c */ /* 0x000fe4000cf42270 */
[----:B------:R-:W-:-:S04]  /*0530*/  USEL UR7, URZ, 0x1, UP1 ;  /* 0x00000001ff077887 */ /* 0x000fc80008800000 */
[----:B------:R-:W-:Y:S02]  /*0540*/  PLOP3.LUT P5, PT, P1, PT, UP2, 0x80, 0x8 ;  /* 0x000000000008781c */ /* 0x000fe40000faf028 */
[----:B---3--:R-:W-:-:S13]  /*0550*/  ISETP.NE.AND P0, PT, R0, RZ, PT ;  /* 0x000000ff0000720c */ /* 0x008fda0003f05270 */
[----:B------:R-:W-:Y:S05]  /*0560*/  @P0 BRA `(.L_x_9) ;  /* 0x00000000003c0947 */ /* 0x000fea0003800000 */
[----:B------:R-:W-:Y:S01]  /*0570*/  UMOV UR8, 0x400 ;  /* 0x0000040000087882 */ /* 0x000fe20000000000 */
[----:B------:R-:W-:Y:S01]  /*0580*/  UMOV UR6, 0x1 ;  /* 0x0000000100067882 */ /* 0x000fe20000000000 */
[----:B------:R-:W-:Y:S02]  /*0590*/  ULEA UR8, UR37, UR8, 0x18 ;  /* 0x0000000825087291 */ /* 0x000fe4000f8ec0ff */
[----:B------:R-:W-:-:S04]  /*05a0*/  UIADD3 UR12, UPT, UPT, -UR6, 0x100000, URZ ;  /* 0x00100000060c7890 */ /* 0x000fc8000fffe1ff */
[----:B------:R-:W-:Y:S02]  /*05b0*/  USHF.L.U32 UR13, UR12, 0xb, URZ ;  /* 0x0000000b0c0d7899 */ /* 0x000fe400080006ff */
[----:B------:R-:W-:Y:S01]  /*05c0*/  USHF.L.U32 UR12, UR12, 0x1, URZ ;  /* 0x000000010c0c7899 */ /* 0x000fe200080006ff */
[----:B------:R-:W-:Y:S01]  /*05d0*/  ELECT P0, URZ, PT ;  /* 0x0000000000ff782f */ /* 0x000fe20003800000 */
[----:B------:R-:W3:Y:S10]  /*05e0*/  FENCE.VIEW.ASYNC.S ;  /* 0x00000000000073c6 */ /* 0x000ef40000000000 */
[----:B---3--:R3:W4:Y:S01]  /*05f0*/  SYNCS.EXCH.64 URZ, [UR8], UR12 ;  /* 0x0000000c08ff75b2 */ /* 0x0087220008000100 */
[----:B------:R3:W1:Y:S01]  /*0600*/  SYNCS.EXCH.64 URZ, [UR8+0x18], UR12 ;  /* 0x0000180c08ff75b2 */ /* 0x0006620008000100 */
[----:B------:R3:W1:Y:S01]  /*0610*/  SYNCS.EXCH.64 URZ, [UR8+0x8], UR12 ;  /* 0x0000080c08ff75b2 */ /* 0x0006620008000100 */
[----:B------:R3:W1:Y:S01]  /*0620*/  SYNCS.EXCH.64 URZ, [UR8+0x20], UR12 ;  /* 0x0000200c08ff75b2 */ /* 0x0006620008000100 */
[----:B------:R3:W1:Y:S01]  /*0630*/  SYNCS.EXCH.64 URZ, [UR8+0x10], UR12 ;  /* 0x0000100c08ff75b2 */ /* 0x0006620008000100 */
[----:B------:R3:W1:Y:S01]  /*0640*/  SYNCS.EXCH.64 URZ, [UR8+0x28], UR12 ;  /* 0x0000280c08ff75b2 */ /* 0x0006620008000100 */
[----:B------:R-:W-:Y:S01]  /*0650*/  NOP ;  /* 0x0000000000007918 */ /* 0x000fe20000000000 */
.L_x_9:
[----:B------:R-:W2:Y:S01]  /*0660*/  SHFL.IDX PT, R0, R169, RZ, 0x1f ;  /* 0x00001fffa9007589 */ /* 0x000ea200000e0000 */
[----:B------:R-:W-:Y:S01]  /*0670*/  NOP ;  /* 0x0000000000007918 */ /* 0x000fe20000000000 */
[----:B--2---:R-:W-:-:S13]  /*0680*/  ISETP.NE.AND P0, PT, R0, 0x1, PT ;  /* 0x000000010000780c */ /* 0x004fda0003f05270 */
[----:B------:R-:W-:Y:S05]  /*0690*/  @P0 BRA `(.L_x_10) ;  /* 0x00000000003c0947 */ /* 0x000fea0003800000 */
[----:B------:R-:W-:Y:S01]  /*06a0*/  UMOV UR9, 0x400 ;  /* 0x0000040000097882 */ /* 0x000fe20000000000 */
[----:B---3--:R-:W-:Y:S01]  /*06b0*/  UMOV UR8, 0x20 ;  /* 0x0000002000087882 */ /* 0x008fe20000000000 */
[----:B------:R-:W-:Y:S01]  /*06c0*/  UMOV UR6, 0x80 ;  /* 0x0000008000067882 */ /* 0x000fe20000000000 */
[----:B------:R-:W-:Y:S02]  /*06d0*/  ULEA UR9, UR37, UR9, 0x18 ;  /* 0x0000000925097291 */ /* 0x000fe4000f8ec0ff */
[----:B------:R-:W-:-:S04]  /*06e0*/  UIADD3 UR12, UPT, UPT, -UR8, 0x100000, URZ ;  /* 0x00100000080c7890 */ /* 0x000fc8000fffe1ff */
[----:B------:R-:W-:Y:S02]  /*06f0*/  USHF.L.U32 UR13, UR12, 0xb, URZ ;  /* 0x0000000b0c0d7899 */ /* 0x000fe400080006ff */
[----:B------:R-:W-:Y:S02]  /*0700*/  USHF.L.U32 UR12, UR12, 0x1, URZ ;  /* 0x000000010c0c7899 */ /* 0x000fe400080006ff */
[----:B------:R-:W-:-:S04]  /*0710*/  UIADD3 UR14, UPT, UPT, -UR6, 0x100000, URZ ;  /* 0x00100000060e7890 */ /* 0x000fc8000fffe1ff */
[----:B------:R-:W-:Y:S02]  /*0720*/  USHF.L.U32 UR15, UR14, 0xb, URZ ;  /* 0x0000000b0e0f7899 */ /* 0x000fe400080006ff */
[----:B------:R-:W-:Y:S01]  /*0730*/  USHF.L.U32 UR14, UR14, 0x1, URZ ;  /* 0x000000010e0e7899 */ /* 0x000fe200080006ff */
[----:B------:R-:W-:Y:S01]  /*0740*/  ELECT P0, URZ, PT ;  /* 0x0000000000ff782f */ /* 0x000fe20003800000 */
[----:B------:R-:W2:Y:S02]  /*0750*/  FENCE.VIEW.ASYNC.S ;  /* 0x00000000000073c6 */ /* 0x000ea40000000000 */
[----:B--2---:R2:W3:Y:S08]  /*0760*/  SYNCS.EXCH.64 URZ, [UR9+0x30], UR12 ;  /* 0x0000300c09ff75b2 */ /* 0x0044f00008000100 */
[----:B------:R2:W1:Y:S01]  /*0770*/  SYNCS.EXCH.64 URZ, [UR9+0x38], UR14 ;  /* 0x0000380e09ff75b2 */ /* 0x0004620008000100 */
[----:B------:R-:W-:Y:S01]  /*0780*/  NOP ;  /* 0x0000000000007918 */ /* 0x000fe20000000000 */
.L_x_10:
[----:B------:R-:W4:Y:S01]  /*0790*/  SHFL.IDX PT, R0, R169, RZ, 0x1f ;  /* 0x00001fffa9007589 */ /* 0x000f2200000e0000 */
[----:B------:R-:W-:Y:S01]  /*07a0*/  NOP ;  /* 0x0000000000007918 */ /* 0x000fe20000000000 */
[----:B----4-:R-:W-:-:S13]  /*07b0*/  ISETP.NE.AND P0, PT, R0, 0x3, PT ;  /* 0x000000030000780c */ /* 0x010fda0003f05270 */
[----:B------:R-:W-:Y:S05]  /*07c0*/  @P0 BRA `(.L_x_11) ;  /* 0x00000000002c0947 */ /* 0x000fea0003800000 */
[----:B---3--:R-:W-:Y:S01]  /*07d0*/  UMOV UR8, 0x400 ;  /* 0x0000040000087882 */ /* 0x008fe20000000000 */
[----:B------:R-:W-:Y:S01]  /*07e0*/  UMOV UR6, 0x20 ;  /* 0x0000002000067882 */ /* 0x000fe20000000000 */
[----:B------:R-:W-:Y:S02]  /*07f0*/  ULEA UR8, UR37, UR8, 0x18 ;  /* 0x0000000825087291 */ /* 0x000fe4000f8ec0ff */
[----:B--2---:R-:W-:-:S04]  /*0800*/  UIADD3 UR12, UPT, UPT, -UR6, 0x100000, URZ ;  /* 0x00100000060c7890 */ /* 0x004fc8000fffe1ff */
[----:B------:R-:W-:Y:S02]  /*0810*/  USHF.L.U32 UR13, UR12, 0xb, URZ ;  /* 0x0000000b0c0d7899 */ /* 0x000fe400080006ff */
[----:B------:R-:W-:Y:S01]  /*0820*/  USHF.L.U32 UR12, UR12, 0x1, URZ ;  /* 0x000000010c0c7899 */ /* 0x000fe200080006ff */
[----:B------:R-:W-:Y:S01]  /*0830*/  ELECT P0, URZ, PT ;  /* 0x0000000000ff782f */ /* 0x000fe20003800000 */
[----:B------:R-:W2:Y:S10]  /*0840*/  FENCE.VIEW.ASYNC.S ;  /* 0x00000000000073c6 */ /* 0x000eb40000000000 */
[----:B--2---:R4:W2:Y:S01]  /*0850*/  SYNCS.EXCH.64 URZ, [UR8+0x40], UR12 ;  /* 0x0000400c08ff75b2 */ /* 0x0048a20008000100 */
[----:B------:R4:W3:Y:S02]  /*0860*/  SYNCS.EXCH.64 URZ, [UR8+0x48], UR12 ;  /* 0x0000480c08ff75b2 */ /* 0x0008e40008000100 */
[----:B----4-:R-:W-:Y:S01]  /*0870*/  NOP ;  /* 0x0000000000007918 */ /* 0x010fe20000000000 */
.L_x_11:
[----:B------:R-:W4:Y:S01]  /*0880*/  SHFL.IDX PT, R0, R169, RZ, 0x1f ;  /* 0x00001fffa9007589 */ /* 0x000f2200000e0000 */
[----:B------:R-:W-:Y:S01]  /*0890*/  NOP ;  /* 0x0000000000007918 */ /* 0x000fe20000000000 */
[----:B----4-:R-:W-:-:S13]  /*08a0*/  ISETP.NE.AND P0, PT, R0, 0x4, PT ;  /* 0x000000040000780c */ /* 0x010fda0003f05270 */
[----:B------:R-:W-:Y:S05]  /*08b0*/  @P0 BRA `(.L_x_12) ;  /* 0x0000000000480947 */ /* 0x000fea0003800000 */
[----:B--2---:R-:W-:Y:S01]  /*08c0*/  UMOV UR9, 0x1e0 ;  /* 0x000001e000097882 */ /* 0x004fe20000000000 */
[----:B---3--:R-:W-:Y:S01]  /*08d0*/  UMOV UR8, 0x400 ;  /* 0x0000040000087882 */ /* 0x008fe20000000000 */
[----:B------:R-:W-:Y:S01]  /*08e0*/  USEL UR9, UR9, 0x1a0, UP5 ;  /* 0x000001a009097887 */ /* 0x000fe2000a800000 */
        /* <DEDUP_REMOVED lines=10> */
[----:B--2---:R4:W2:Y:S08]  /*0990*/  SYNCS.EXCH.64 URZ, [UR8+0x50], UR12 ;  /* 0x0000500c08ff75b2 */ /* 0x0048b00008000100 */
[----:B------:R4:W3:Y:S01]  /*09a0*/  SYNCS.EXCH.64 URZ, [UR8+0x60], UR14 ;  /* 0x0000600e08ff75b2 */ /* 0x0008e20008000100 */
[----:B------:R4:W1:Y:S01]  /*09b0*/  SYNCS.EXCH.64 URZ, [UR8+0x58], UR12 ;  /* 0x0000580c08ff75b2 */ /* 0x0008620008000100 */
[----:B------:R4:W1:Y:S02]  /*09c0*/  SYNCS.EXCH.64 URZ, [UR8+0x68], UR14 ;  /* 0x0000680e08ff75b2 */ /* 0x0008640008000100 */
[----:B----4-:R-:W-:Y:S01]  /*09d0*/  NOP ;  /* 0x0000000000007918 */ /* 0x010fe20000000000 */
.L_x_12:
[----:B------:R-:W4:Y:S01]  /*09e0*/  SHFL.IDX PT, R0, R169, RZ, 0x1f ;  /* 0x00001fffa9007589 */ /* 0x000f2200000e0000 */
[----:B------:R-:W-:Y:S01]  /*09f0*/  NOP ;  /* 0x0000000000007918 */ /* 0x000fe20000000000 */
[----:B----4-:R-:W-:-:S13]  /*0a00*/  ISETP.NE.AND P0, PT, R0, 0x5, PT ;  /* 0x000000050000780c */ /* 0x010fda0003f05270 */
[----:B------:R-:W-:Y:S05]  /*0a10*/  @P0 BRA `(.L_x_13) ;  /* 0x0000000000540947 */ /* 0x000fea0003800000 */
[----:B--2---:R-:W-:Y:S01]  /*0a20*/  UMOV UR9, 0x400 ;  /* 0x0000040000097882 */ /* 0x004fe20000000000 */
        /* <DEDUP_REMOVED lines=14> */
[----:B------:R4:W1:Y:S01]  /*0b10*/  SYNCS.EXCH.64 URZ, [UR9+0x98], UR14 ;  /* 0x0000980e09ff75b2 */ /* 0x0008620008000100 */
[----:B------:R4:W1:Y:S01]  /*0b20*/  SYNCS.EXCH.64 URZ, [UR9+0x80], UR12 ;  /* 0x0000800c09ff75b2 */ /* 0x0008620008000100 */
[----:B------:R4:W1:Y:S01]  /*0b30*/  SYNCS.EXCH.64 URZ, [UR9+0xa0], UR14 ;  /* 0x0000a00e09ff75b2 */ /* 0x0008620008000100 */
[----:B------:R4:W1:Y:S01]  /*0b40*/  SYNCS.EXCH.64 URZ, [UR9+0x88], UR12 ;  /* 0x0000880c09ff75b2 */ /* 0x0008620008000100 */
[----:B------:R4:W1:Y:S02]  /*0b50*/  SYNCS.EXCH.64 URZ, [UR9+0xa8], UR14 ;  /* 0x0000a80e09ff75b2 */ /* 0x0008640008000100 */
[----:B----4-:R-:W-:Y:S01]  /*0b60*/  NOP ;  /* 0x0000000000007918 */ /* 0x010fe20000000000 */
.L_x_13:
[----:B------:R-:W4:Y:S01]  /*0b70*/  SHFL.IDX PT, R0, R169, RZ, 0x1f ;  /* 0x00001fffa9007589 */ /* 0x000f2200000e0000 */
[----:B------:R-:W-:Y:S01]  /*0b80*/  ISETP.NE.OR P1, PT, RZ, UR10, !P1 ;  /* 0x0000000aff007c0c */ /* 0x000fe2000cf25670 */
        /* <DEDUP_REMOVED lines=12> */
[----:B------:R4:W3:Y:S01]  /*0c50*/  SYNCS.EXCH.64 URZ, [UR8+0xc0], UR12 ;  /* 0x0000c00c08ff75b2 */ /* 0x0008e20008000100 */
[----:B------:R4:W1:Y:S01]  /*0c60*/  SYNCS.EXCH.64 URZ, [UR8+0xb8], UR12 ;  /* 0x0000b80c08ff75b2 */ /* 0x0008620008000100 */
[----:B------:R4:W1:Y:S02]  /*0c70*/  SYNCS.EXCH.64 URZ, [UR8+0xc8], UR12 ;  /* 0x0000c80c08ff75b2 */ /* 0x0008640008000100 */
[----:B----4-:R-:W-:Y:S01]  /*0c80*/  NOP ;  /* 0x0000000000007918 */ /* 0x010fe20000000000 */
.L_x_14:
[----:B------:R-:W-:Y:S01]  /*0c90*/  VOTEU.ALL UP1, P1 ;  /* 0x0000000000ff7886 */ /* 0x000fe20000820000 */
[----:B---3--:R-:W3:Y:S01]  /*0ca0*/  LDCU UR8, c[0x0][0x36c] ;  /* 0x00006d80ff0877ac */ /* 0x008ee20008000800 */
[----:B------:R-:W-:Y:S01]  /*0cb0*/  NOP ;  /* 0x0000000000007918 */ /* 0x000fe20000000000 */
[----:B------:R-:W-:Y:S01]  /*0cc0*/  LOP3.LUT R10, R166, 0x1f, RZ, 0xc0, !PT ;  /* 0x0000001fa60a7812 */ /* 0x000fe200078ec0ff */
[----:B--2---:R-:W-:Y:S01]  /*0cd0*/  UMOV UR12, 0x20 ;  /* 0x00000020000c7882 */ /* 0x004fe20000000000 */
[----:B------:R-:W-:Y:S01]  /*0ce0*/  @!UP1 UMOV UR6, 0x400 ;  /* 0x0000040000069882 */ /* 0x000fe20000000000 */
[----:B------:R-:W-:-:S04]  /*0cf0*/  @!UP1 UIADD3 UR12, UPT, UPT, -UR12, 0x100000, URZ ;  /* 0x001000000c0c9890 */ /* 0x000fc8000fffe1ff */
[----:B------:R-:W-:Y:S02]  /*0d00*/  @!UP1 USHF.L.U32 UR13, UR12, 0xb, URZ ;  /* 0x0000000b0c0d9899 */ /* 0x000fe400080006ff */
[----:B------:R-:W-:Y:S02]  /*0d10*/  @!UP1 USHF.L.U32 UR12, UR12, 0x1, URZ ;  /* 0x000000010c0c9899 */ /* 0x000fe400080006ff */
[----:B------:R-:W-:Y:S01]  /*0d20*/  @!UP1 ULEA UR6, UR37, UR6, 0x18 ;  /* 0x0000000625069291 */ /* 0x000fe2000f8ec0ff */
[----:B------:R-:W-:Y:S01]  /*0d30*/  VOTEU.ALL UP1, P1 ;  /* 0x0000000000ff7886 */ /* 0x000fe20000820000 */
[----:B------:R-:W-:Y:S01]  /*0d40*/  UISETP.NE.AND UP4, UPT, UR10, URZ, UPT ;  /* 0x000000ff0a00728c */ /* 0x000fe2000bf85270 */
[----:B------:R-:W2:Y:S09]  /*0d50*/  FENCE.VIEW.ASYNC.S ;  /* 0x00000000000073c6 */ /* 0x000eb20000000000 */
[----:B--2---:R2:W4:Y:S01]  /*0d60*/  @!UP1 SYNCS.EXCH.64 URZ, [UR6+0xd0], UR12 ;  /* 0x0000d00c06ff95b2 */ /* 0x0045220008000100 */
[----:B---3--:R-:W-:-:S09]  /*0d70*/  UISETP.EQ.U32.AND UP1, UPT, UR8, 0x1, UPT ;  /* 0x000000010800788c */ /* 0x008fd2000bf22070 */
[----:B------:R-:W-:Y:S05]  /*0d80*/  BRA.U !UP1, `(.L_x_15) ;  /* 0x0000000109087547 */ /* 0x000fea000b800000 */
[----:B-1--4-:R-:W-:Y:S01]  /*0d90*/  UCGABAR_ARV ;  /* 0x00000000000079c7 */ /* 0x012fe20008000000 */
[----:B------:R-:W-:Y:S05]  /*0da0*/  BRA `(.L_x_16) ;  /* 0x0000000000047947 */ /* 0x000fea0003800000 */
.L_x_15:
[----:B-1--4-:R-:W-:Y:S01]  /*0db0*/  NOP ;  /* 0x0000000000007918 */ /* 0x012fe20000000000 */
.L_x_16:
[----:B------:R-:W1:Y:S01]  /*0dc0*/  S2R R164, SR_CTAID.Y ;  /* 0x0000000000a47919 */ /* 0x000e620000002600 */
[----:B------:R-:W-:-:S05]  /*0dd0*/  CS2R.32 R155, SR_CgaSize ;  /* 0x00000000009b7805 */ /* 0x000fca0000008a00 */
[----:B------:R-:W-:-:S05]  /*0de0*/  IMAD R155, R155, -0xa0, RZ ;  /* 0xffffff609b9b7824 */ /* 0x000fca00078e02ff */
[----:B--2---:R-:W-:-:S14]  /*0df0*/  R2UR UR6, R155 ;  /* 0x000000009b0672ca */ /* 0x004fdc00000e0000 */
[----:B------:R-:W2:Y:S01]  /*0e00*/  LDCU UR6, c[0x0][UR6+0x2b4] ;  /* 0x00005680060677ac */ /* 0x000ea20008000800 */
[----:B------:R-:W-:-:S05]  /*0e10*/  CS2R.32 R0, SR_CgaSize ;  /* 0x0000000000007805 */ /* 0x000fca0000008a00 */
[----:B------:R-:W-:-:S06]  /*0e20*/  IMAD R0, R0, -0xa0, RZ ;  /* 0xffffff6000007824 */ /* 0x000fcc00078e02ff */
[----:B------:R-:W3:Y:S01]  /*0e30*/  LDC R0, c[0x0][R0+0x2a4] ;  /* 0x0000a90000007b82 */ /* 0x000ee20000000800 */
[----:B------:R-:W-:Y:S01]  /*0e40*/  PRMT R8, RZ, 0x7610, R8 ;  /* 0x00007610ff087816 */ /* 0x000fe20000000008 */
[----:B------:R-:W4:Y:S01]  /*0e50*/  S2R R11, SR_CTAID.X ;  /* 0x00000000000b7919 */ /* 0x000f220000002500 */
[----:B------:R-:W-:-:S05]  /*0e60*/  CS2R.32 R155, SR_CgaSize ;  /* 0x00000000009b7805 */ /* 0x000fca0000008a00 */
[----:B------:R-:W-:-:S05]  /*0e70*/  IMAD R155, R155, -0xa0, RZ ;  /* 0xffffff609b9b7824 */ /* 0x000fca00078e02ff */
[----:B------:R-:W-:-:S14]  /*0e80*/  R2UR UR8, R155 ;  /* 0x000000009b0872ca */ /* 0x000fdc00000e0000 */
[----:B------:R-:W3:Y:S01]  /*0e90*/  LDCU UR8, c[0x0][UR8+0x2b0] ;  /* 0x00005600080877ac */ /* 0x000ee20008000800 */
[----:B------:R-:W-:Y:S01]  /*0ea0*/  UISETP.NE.AND UP2, UPT, UR10, 0x2, UPT ;  /* 0x000000020a00788c */ /* 0x000fe2000bf45270 */
[----:B------:R-:W2:Y:S01]  /*0eb0*/  LDC R9, c[0x0][0xb24] ;  /* 0x0002c900ff097b82 */ /* 0x000ea20000000800 */
[----:B------:R-:W-:-:S05]  /*0ec0*/  CS2R.32 R2, SR_CgaSize ;  /* 0x0000000000027805 */ /* 0x000fca0000008a00 */
[----:B------:R-:W-:-:S06]  /*0ed0*/  IMAD R2, R2, -0xa0, RZ ;  /* 0xffffff6002027824 */ /* 0x000fcc00078e02ff */
[----:B------:R-:W3:Y:S08]  /*0ee0*/  LDC R2, c[0x0][R2+0x2a0] ;  /* 0x0000a80002027b82 */ /* 0x000ef00000000800 */
[----:B------:R-:W3:Y:S01]  /*0ef0*/  LDC R72, c[0x0][0xb24] ;  /* 0x0002c900ff487b82 */ /* 0x000ee20000000800 */
[----:B-1----:R-:W-:-:S07]  /*0f00*/  I2FP.F32.U32 R3, R164 ;  /* 0x000000a400037245 */ /* 0x002fce0000201000 */
[----:B------:R-:W1:Y:S01]  /*0f10*/  S2UR UR36, SR_CTAID.Z ;  /* 0x00000000002479c3 */ /* 0x000e620000002700 */
[----:B--2---:R-:W-:Y:S01]  /*0f20*/  ISETP.GE.AND P0, PT, R9, 0x1, PT ;  /* 0x000000010900780c */ /* 0x004fe20003f06270 */
[----:B----4-:R-:W-:Y:S01]  /*0f30*/  IMAD.MOV.U32 R155, RZ, RZ, R11 ;  /* 0x000000ffff9b7224 */ /* 0x010fe200078e000b */
[----:B------:R-:W-:Y:S01]  /*0f40*/  I2FP.F32.U32 R4, R11 ;  /* 0x0000000b00047245 */ /* 0x000fe20000201000 */
[----:B------:R-:W-:Y:S01]  /*0f50*/  FMUL R3, R3, UR6 ;  /* 0x0000000603037c20 */ /* 0x000fe20008400000 */
[----:B------:R-:W2:Y:S03]  /*0f60*/  LDCU UR6, c[0x0][0xb30] ;  /* 0x00016600ff0677ac */ /* 0x000ea60008000800 */
[----:B---3--:R-:W-:Y:S01]  /*0f70*/  FMUL R4, R4, UR8 ;  /* 0x0000000804047c20 */ /* 0x008fe20008400000 */
[----:B------:R-:W3:Y:S08]  /*0f80*/  F2I.U32.TRUNC.NTZ R143, R3 ;  /* 0x00000003008f7305 */ /* 0x000ef0000020f000 */
[----:B------:R-:W4:Y:S01]  /*0f90*/  F2I.U32.TRUNC.NTZ R154, R4 ;  /* 0x00000004009a7305 */ /* 0x000f22000020f000 */
[----:B--2---:R-:W-:Y:S01]  /*0fa0*/  UISETP.NE.AND UP3, UPT, UR6, 0x1, UPT ;  /* 0x000000010600788c */ /* 0x004fe2000bf65270 */
[----:B---3--:R-:W-:-:S05]  /*0fb0*/  IADD3 R143, PT, PT, -R143, RZ, RZ ;  /* 0x000000ff8f8f7210 */ /* 0x008fca0007ffe1ff */
[----:B------:R-:W-:Y:S01]  /*0fc0*/  IMAD R143, R0, R143, R164 ;  /* 0x0000008f008f7224 */ /* 0x000fe200078e02a4 */
[----:B------:R-:W-:Y:S01]  /*0fd0*/  PRMT R0, RZ, 0x7610, R0 ;  /* 0x00007610ff007816 */ /* 0x000fe20000000000 */
[----:B----4-:R-:W-:-:S04]  /*0fe0*/  IMAD.MOV R154, RZ, RZ, -R154 ;  /* 0x000000ffff9a7224 */ /* 0x010fc800078e0a9a */
[----:B------:R-:W-:Y:S01]  /*0ff0*/  IMAD R154, R2, R154, R11 ;  /* 0x0000009a029a7224 */ /* 0x000fe200078e020b */
[----:B-1----:R-:W-:Y:S06]  /*1000*/  BRA.U UP4, `(.L_x_17) ;  /* 0x0000000104247547 */ /* 0x002fec000b800000 */
[----:B------:R-:W-:Y:S01]  /*1010*/  ISETP.NE.AND P1, PT, R143, RZ, PT ;  /* 0x000000ff8f00720c */ /* 0x000fe20003f25270 */
[----:B------:R-:W-:Y:S01]  /*1020*/  IMAD.MOV.U32 R0, RZ, RZ, 0x3 ;  /* 0x00000003ff007424 */ /* 0x000fe200078e00ff */
[C---:B------:R-:W-:Y:S02]  /*1030*/  LOP3.LUT R3, R154.reuse, 0xfffffffe, RZ, 0xc0, !PT ;  /* 0xfffffffe9a037812 */ /* 0x040fe400078ec0ff */
[----:B------:R-:W-:Y:S02]  /*1040*/  ISETP.LT.U32.OR P1, PT, R154, 0x2, !P1 ;  /* 0x000000029a00780c */ /* 0x000fe40004f21470 */
[----:B------:R-:W-:Y:S02]  /*1050*/  SHF.L.U32 R0, R0, R3, RZ ;  /* 0x0000000300007219 */ /* 0x000fe400000006ff */
[----:B------:R-:W-:Y:S02]  /*1060*/  SEL R5, RZ, 0x1, !P1 ;  /* 0x00000001ff057807 */ /* 0x000fe40004800000 */
[----:B------:R-:W-:-:S05]  /*1070*/  SEL R2, RZ, 0x2, !P1 ;  /* 0x00000002ff027807 */ /* 0x000fca0004800000 */
[----:B------:R-:W-:-:S05]  /*1080*/  IMAD.IADD R2, R5, 0x1, R2 ;  /* 0x0000000105027824 */ /* 0x000fca00078e0202 */
[----:B------:R-:W-:Y:S02]  /*1090*/  PRMT R8, R2, 0x7610, R8 ;  /* 0x0000761002087816 */ /* 0x000fe40000000008 */
.L_x_17:
[----:B------:R-:W-:Y:S05]  /*10a0*/  @!P0 BRA `(.L_x_18) ;  /* 0x0000000000b88947 */ /* 0x000fea0003800000 */
[----:B------:R-:W1:Y:S01]  /*10b0*/  LDC.64 R4, c[0x0][0xb18] ;  /* 0x0002c600ff047b82 */ /* 0x000e620000000a00 */
[----:B------:R-:W-:-:S07]  /*10c0*/  ISETP.NE.AND P0, PT, R9, 0x1, PT ;  /* 0x000000010900780c */ /* 0x000fce0003f05270 */
[----:B------:R-:W2:Y:S08]  /*10d0*/  LDC R14, c[0x0][0xb0c] ;  /* 0x0002c300ff0e7b82 */ /* 0x000eb00000000800 */
[----:B------:R-:W3:Y:S08]  /*10e0*/  LDC R13, c[0x0][0x370] ;  /* 0x0000dc00ff0d7b82 */ /* 0x000ef00000000800 */
[----:B------:R-:W4:Y:S01]  /*10f0*/  LDC R16, c[0x0][0x374] ;  /* 0x0000dd00ff107b82 */ /* 0x000f220000000800 */
[----:B-1----:R-:W-:-:S07]  /*1100*/  ISETP.NE.AND P1, PT, R4, 0x1, PT ;  /* 0x000000010400780c */ /* 0x002fce0003f25270 */
[----:B------:R-:W3:Y:S01]  /*1110*/  LDC.64 R6, c[0x0][0xb10] ;  /* 0x0002c400ff067b82 */ /* 0x000ee20000000a00 */
[----:B--2---:R-:W-:-:S07]  /*1120*/  ISETP.NE.AND P2, PT, R14, 0x1, PT ;  /* 0x000000010e00780c */ /* 0x004fce0003f45270 */
[----:B------:R-:W1:Y:S08]  /*1130*/  LDC R12, c[0x0][0xb20] ;  /* 0x0002c800ff0c7b82 */ /* 0x000e700000000800 */
[----:B------:R-:W2:Y:S01]  /*1140*/  LDC.64 R2, c[0x0][0xb28] ;  /* 0x0002ca00ff027b82 */ /* 0x000ea20000000a00 */
[----:B----4-:R-:W-:-:S04]  /*1150*/  IMAD.HI.U32 R15, R16, R5, RZ ;  /* 0x00000005100f7227 */ /* 0x010fc800078e00ff */
[----:B------:R-:W-:-:S04]  /*1160*/  IMAD.HI.U32 R5, R164, R5, RZ ;  /* 0x00000005a4057227 */ /* 0x000fc800078e00ff */
[----:B---3--:R-:W-:-:S04]  /*1170*/  IMAD.HI.U32 R18, R13, R6, RZ ;  /* 0x000000060d127227 */ /* 0x008fc800078e00ff */
[C---:B------:R-:W-:Y:S01]  /*1180*/  IMAD.HI.U32 R20, R11.reuse, R6, RZ ;  /* 0x000000060b147227 */ /* 0x040fe200078e00ff */
[-C--:B------:R-:W-:Y:S02]  /*1190*/  @P2 SHF.R.U32.HI R13, RZ, R7.reuse, R18 ;  /* 0x00000007ff0d2219 */ /* 0x080fe40000011612 */
[-C--:B-1----:R-:W-:Y:S02]  /*11a0*/  @P1 SHF.R.U32.HI R16, RZ, R12.reuse, R15 ;  /* 0x0000000cff101219 */ /* 0x082fe4000001160f */
[----:B------:R-:W-:Y:S02]  /*11b0*/  SHF.R.U32.HI R5, RZ, R12, R5 ;  /* 0x0000000cff057219 */ /* 0x000fe40000011605 */
[----:B------:R-:W-:Y:S02]  /*11c0*/  SHF.R.U32.HI R20, RZ, R7, R20 ;  /* 0x00000007ff147219 */ /* 0x000fe40000011614 */
[----:B------:R-:W-:Y:S01]  /*11d0*/  SEL R5, R164, R5, !P1 ;  /* 0x00000005a4057207 */ /* 0x000fe20004800000 */
[----:B--2---:R-:W-:Y:S01]  /*11e0*/  IMAD.HI.U32 R18, R16, R2, RZ ;  /* 0x0000000210127227 */ /* 0x004fe200078e00ff */
[----:B------:R-:W-:-:S02]  /*11f0*/  SEL R155, R11, R20, !P2 ;  /* 0x000000140b9b7207 */ /* 0x000fc40005000000 */
[----:B------:R-:W-:Y:S01]  /*1200*/  IADD3 R7, PT, PT, -R5, RZ, RZ ;  /* 0x000000ff05077210 */ /* 0x000fe20007ffe1ff */
[----:B------:R-:W-:Y:S01]  /*1210*/  IMAD.HI.U32 R6, R13, R2, RZ ;  /* 0x000000020d067227 */ /* 0x000fe200078e00ff */
[----:B------:R-:W-:-:S03]  /*1220*/  @P0 SHF.R.U32.HI R16, RZ, R3, R18 ;  /* 0x00000003ff100219 */ /* 0x000fc60000011612 */
[----:B------:R-:W-:Y:S01]  /*1230*/  IMAD R7, R4, R7, R164 ;  /* 0x0000000704077224 */ /* 0x000fe200078e02a4 */
[----:B------:R-:W-:Y:S01]  /*1240*/  @P0 SHF.R.U32.HI R13, RZ, R3, R6 ;  /* 0x00000003ff0d0219 */ /* 0x000fe20000011606 */
[----:B------:R-:W-:-:S04]  /*1250*/  IMAD R16, R16, R9, RZ ;  /* 0x0000000910107224 */ /* 0x000fc800078e02ff */
[----:B------:R-:W-:Y:S01]  /*1260*/  IMAD R6, R13, R9, RZ ;  /* 0x000000090d067224 */ /* 0x000fe200078e02ff */
[----:B------:R-:W-:-:S04]  /*1270*/  ISETP.GE.AND P1, PT, R5, R16, PT ;  /* 0x000000100500720c */ /* 0x000fc80003f26270 */
[----:B------:R-:W-:Y:S01]  /*1280*/  ISETP.GE.OR P1, PT, R155, R6, P1 ;  /* 0x000000069b00720c */ /* 0x000fe20000f26670 */
[----:B------:R-:W-:-:S05]  /*1290*/  IMAD.HI.U32 R6, R5, R2, RZ ;  /* 0x0000000205067227 */ /* 0x000fca00078e00ff */
[----:B------:R-:W-:-:S04]  /*12a0*/  SHF.R.U32.HI R6, RZ, R3, R6 ;  /* 0x00000003ff067219 */ /* 0x000fc80000011606 */
[----:B------:R-:W-:-:S03]  /*12b0*/  SEL R6, R5, R6, !P0 ;  /* 0x0000000605067207 */ /* 0x000fc60004000000 */
[----:B------:R-:W-:Y:S01]  /*12c0*/  @!P1 IMAD.HI.U32 R12, R155, R2, RZ ;  /* 0x000000029b0c9227 */ /* 0x000fe200078e00ff */
[----:B------:R-:W-:-:S04]  /*12d0*/  IADD3 R2, PT, PT, -R6, RZ, RZ ;  /* 0x000000ff06027210 */ /* 0x000fc80007ffe1ff */
[----:B------:R-:W-:Y:S01]  /*12e0*/  @!P1 SHF.R.U32.HI R12, RZ, R3, R12 ;  /* 0x00000003ff0c9219 */ /* 0x000fe2000001160c */
[----:B------:R-:W-:-:S03]  /*12f0*/  IMAD R2, R9, R2, R5 ;  /* 0x0000000209027224 */ /* 0x000fc600078e0205 */
[----:B------:R-:W-:-:S05]  /*1300*/  @!P1 SEL R3, R155, R12, !P0 ;  /* 0x0000000c9b039207 */ /* 0x000fca0004000000 */
[--C-:B------:R-:W-:Y:S02]  /*1310*/  @!P1 IMAD.IADD R6, R6, 0x1, -R3.reuse ;  /* 0x0000000106069824 */ /* 0x100fe400078e0a03 */
[----:B------:R-:W-:Y:S01]  /*1320*/  @!P1 IMAD R3, R2, R13, R3 ;  /* 0x0000000d02039224 */ /* 0x000fe200078e0203 */
[----:B------:R-:W-:Y:S01]  /*1330*/  IADD3 R2, PT, PT, -R155, RZ, RZ ;  /* 0x000000ff9b027210 */ /* 0x000fe20007ffe1ff */
[----:B------:R-:W-:Y:S02]  /*1340*/  @!P1 IMAD R5, R6, R9, R155 ;  /* 0x0000000906059224 */ /* 0x000fe400078e029b */
[----:B------:R-:W-:Y:S02]  /*1350*/  @!P1 IMAD.MOV.U32 R155, RZ, RZ, R3 ;  /* 0x000000ffff9b9224 */ /* 0x000fe400078e0003 */
[----:B------:R-:W-:Y:S02]  /*1360*/  IMAD R2, R14, R2, R11 ;  /* 0x000000020e027224 */ /* 0x000fe400078e020b */
[----:B------:R-:W-:-:S02]  /*1370*/  IMAD R164, R5, R4, R7 ;  /* 0x0000000405a47224 */ /* 0x000fc400078e0207 */
[----:B------:R-:W-:Y:S02]  /*1380*/  IMAD R155, R155, R14, R2 ;  /* 0x0000000e9b9b7224 */ /* 0x000fe400078e0202 */
.L_x_18:
[----:B------:R-:W-:Y:S05]  /*1390*/  BRA.U UP3, `(.L_x_19) ;  /* 0x0000000103407547 */ /* 0x000fea000b800000 */
[----:B------:R-:W1:Y:S08]  /*13a0*/  LDC.64 R4, c[0x0][0xb10] ;  /* 0x0002c400ff047b82 */ /* 0x000e700000000a00 */
[----:B------:R-:W2:Y:S08]  /*13b0*/  LDC.64 R2, c[0x0][0xb18] ;  /* 0x0002c600ff027b82 */ /* 0x000eb00000000a00 */
[----:B------:R-:W3:Y:S08]  /*13c0*/  LDC R6, c[0x0][0xb20] ;  /* 0x0002c800ff067b82 */ /* 0x000ef00000000800 */
[----:B------:R-:W4:Y:S01]  /*13d0*/  LDC R12, c[0x0][0xb0c] ;  /* 0x0002c300ff0c7b82 */ /* 0x000f220000000800 */
[----:B-1----:R-:W-:-:S05]  /*13e0*/  IMAD.HI.U32 R4, R155, R4, RZ ;  /* 0x000000049b047227 */ /* 0x002fca00078e00ff */
[----:B------:R-:W-:Y:S01]  /*13f0*/  SHF.R.U32.HI R4, RZ, R5, R4 ;  /* 0x00000005ff047219 */ /* 0x000fe20000011604 */
[----:B--2---:R-:W-:Y:S01]  /*1400*/  IMAD.HI.U32 R3, R164, R3, RZ ;  /* 0x00000003a4037227 */ /* 0x004fe200078e00ff */
[----:B------:R-:W-:-:S04]  /*1410*/  ISETP.NE.AND P0, PT, R2, 0x1, PT ;  /* 0x000000010200780c */ /* 0x000fc80003f05270 */
[----:B---3--:R-:W-:-:S04]  /*1420*/  SHF.R.U32.HI R3, RZ, R6, R3 ;  /* 0x00000006ff037219 */ /* 0x008fc80000011603 */
[----:B------:R-:W-:Y:S02]  /*1430*/  SEL R3, R164, R3, !P0 ;  /* 0x00000003a4037207 */ /* 0x000fe40004000000 */
[----:B----4-:R-:W-:-:S04]  /*1440*/  ISETP.NE.AND P1, PT, R12, 0x1, PT ;  /* 0x000000010c00780c */ /* 0x010fc80003f25270 */
[----:B------:R-:W-:-:S05]  /*1450*/  SEL R6, R155, R4, !P1 ;  /* 0x000000049b067207 */ /* 0x000fca0004800000 */
[----:B------:R-:W-:Y:S02]  /*1460*/  IMAD.IADD R4, R3, 0x1, -R6 ;  /* 0x0000000103047824 */ /* 0x000fe400078e0a06 */
[----:B------:R-:W-:Y:S02]  /*1470*/  IMAD.IADD R3, R6, 0x1, -R3 ;  /* 0x0000000106037824 */ /* 0x000fe400078e0a03 */
[----:B------:R-:W-:Y:S02]  /*1480*/  IMAD R155, R4, R12, R155 ;  /* 0x0000000c049b7224 */ /* 0x000fe400078e029b */
[----:B------:R-:W-:Y:S02]  /*1490*/  IMAD R164, R3, R2, R164 ;  /* 0x0000000203a47224 */ /* 0x000fe400078e02a4 */
.L_x_19:
[----:B------:R-:W-:Y:S05]  /*14a0*/  BRA.U !UP1, `(.L_x_20) ;  /* 0x00000001090c7547 */ /* 0x000fea000b800000 */
[----:B------:R-:W-:Y:S01]  /*14b0*/  UCGABAR_WAIT ;  /* 0x0000000000007dc7 */ /* 0x000fe20008000000 */
[----:B------:R-:W-:Y:S01]  /*14c0*/  CCTL.IVALL ;  /* 0x00000000ff00798f */ /* 0x000fe20002000000 */
[----:B------:R-:W-:Y:S05]  /*14d0*/  BRA `(.L_x_21) ;  /* 0x0000000000047947 */ /* 0x000fea0003800000 */
.L_x_20:
[----:B------:R-:W-:Y:S06]  /*14e0*/  BAR.SYNC.DEFER_BLOCKING 0x0 ;  /* 0x0000000000007b1d */ /* 0x000fec0000010000 */
.L_x_21:
[----:B------:R-:W-:Y:S05]  /*14f0*/  BRA.U UP2, `(.L_x_22) ;  /* 0x0000001102907547 */ /* 0x000fea000b800000 */
[----:B------:R-:W1:Y:S01]  /*1500*/  LDCU UR15, c[0x0][0x38c] ;  /* 0x00007180ff0f77ac */ /* 0x000e620008000800 */
[----:B------:R-:W2:Y:S01]  /*1510*/  LDC R9, c[0x0][0x370] ;  /* 0x0000dc00ff097b82 */ /* 0x000ea20000000800 */
[C---:B------:R-:W-:Y:S01]  /*1520*/  IMAD.SHL.U32 R17, R11.reuse, 0x20, RZ ;  /* 0x000000200b117824 */ /* 0x040fe200078e00ff */
[----:B------:R-:W-:Y:S01]  /*1530*/  PLOP3.LUT P1, PT, PT, PT, UP5, 0x80, 0x8 ;  /* 0x000000000008781c */ /* 0x000fe20003f2f058 */
[----:B------:R-:W-:Y:S01]  /*1540*/  UISETP.NE.AND UP1, UPT, UR10, URZ, UPT ;  /* 0x000000ff0a00728c */ /* 0x000fe2000bf25270 */
[----:B------:R-:W-:Y:S01]  /*1550*/  ISETP.NE.AND P4, PT, R10, RZ, P5 ;  /* 0x000000ff0a00720c */ /* 0x000fe20002f85270 */
[----:B------:R-:W-:Y:S01]  /*1560*/  IMAD.SHL.U32 R16, R11, 0x80, RZ ;  /* 0x000000800b107824 */ /* 0x000fe200078e00ff */
[----:B------:R-:W-:Y:S01]  /*1570*/  PLOP3.LUT P1, PT, P1, PT, PT, 0x8, 0x80 ;  /* 0x000000000080781c */ /* 0x000fe20000f2e170 */
[----:B------:R-:W-:Y:S01]  /*1580*/  IMAD.MOV.U32 R15, RZ, RZ, 0x1 ;  /* 0x00000001ff0f7424 */ /* 0x000fe200078e00ff */
[----:B------:R-:W3:Y:S01]  /*1590*/  LDC R0, c[0x0][0x374] ;  /* 0x0000dd00ff007b82 */ /* 0x000ee20000000800 */
[----:B------:R-:W-:Y:S01]  /*15a0*/  IMAD.MOV.U32 R14, RZ, RZ, RZ ;  /* 0x000000ffff0e7224 */ /* 0x000fe200078e00ff */
[----:B------:R-:W-:Y:S01]  /*15b0*/  CS2R R12, SRZ ;  /* 0x00000000000c7805 */ /* 0x000fe2000001ff00 */
[----:B------:R-:W-:Y:S01]  /*15c0*/  IMAD.MOV.U32 R10, RZ, RZ, 0x1 ;  /* 0x00000001ff0a7424 */ /* 0x000fe200078e00ff */
[----:B------:R-:W-:Y:S01]  /*15d0*/  LOP3.LUT R17, R17, 0x20, RZ, 0xc0, !PT ;  /* 0x0000002011117812 */ /* 0x000fe200078ec0ff */
[----:B------:R-:W4:Y:S01]  /*15e0*/  LDCU.64 UR24, c[0x0][0x348] ;  /* 0x00006900ff1877ac */ /* 0x000f220008000a00 */
[----:B-1----:R-:W-:-:S02]  /*15f0*/  UIADD3 UR4, UPT, UPT, UR15, 0x3f, URZ ;  /* 0x0000003f0f047890 */ /* 0x002fc4000fffe0ff */
[----:B------:R-:W-:Y:S02]  /*1600*/  USEL UR7, UR7, 0x2, UP1 ;  /* 0x0000000207077887 */ /* 0x000fe40008800000 */
[----:B------:R-:W-:Y:S01]  /*1610*/  USHF.R.S32.HI UR22, URZ, 0x1f, UR4 ;  /* 0x0000001fff167899 */ /* 0x000fe20008011404 */
[----:B------:R-:W-:-:S03]  /*1620*/  UMOV UR13, URZ ;  /* 0x000000ff000d7c82 */ /* 0x000fc60008000000 */
[----:B------:R-:W-:Y:S02]  /*1630*/  ULEA.HI UR22, UR22, UR4, URZ, 0x6 ;  /* 0x0000000416167291 */ /* 0x000fe4000f8f30ff */
[----:B------:R-:W-:Y:S02]  /*1640*/  UIADD3 UR4, UPT, UPT, UR15, -0x1, URZ ;  /* 0xffffffff0f047890 */ /* 0x000fe4000fffe0ff */
[----:B------:R-:W-:Y:S02]  /*1650*/  USHF.R.S32.HI UR22, URZ, 0x6, UR22 ;  /* 0x00000006ff167899 */ /* 0x000fe40008011416 */
[----:B------:R-:W-:Y:S02]  /*1660*/  UISETP.GE.U32.AND UP2, UPT, UR4, -0x7f, UPT ;  /* 0xffffff810400788c */ /* 0x000fe4000bf46070 */
[----:B------:R-:W-:Y:S02]  /*1670*/  UISETP.LT.U32.AND UP0, UPT, UR22, 0x3, UPT ;  /* 0x000000031600788c */ /* 0x000fe4000bf01070 */
[----:B------:R-:W-:-:S02]  /*1680*/  UIADD3 UR15, UPT, UPT, UR15, 0x7e, URZ ;  /* 0x0000007e0f0f7890 */ /* 0x000fc4000fffe0ff */
[----:B------:R-:W-:-:S04]  /*1690*/  USEL UR21, UR22, 0x3, UP0 ;  /* 0x0000000316157887 */ /* 0x000fc80008000000 */
[----:B------:R-:W-:Y:S02]  /*16a0*/  UIADD3 UR6, UPT, UPT, UR21, -0x1, URZ ;  /* 0xffffffff15067890 */ /* 0x000fe4000fffe0ff */
[----:B------:R-:W-:Y:S02]  /*16b0*/  @UP2 UIADD3 UR6, UPT, UPT, UR21, URZ, URZ ;  /* 0x000000ff15062290 */ /* 0x000fe4000fffe0ff */
[----:B------:R-:W-:Y:S02]  /*16c0*/  UIADD3 UR14, UPT, UPT, UR22, -UR21, URZ ;  /* 0x80000015160e7290 */ /* 0x000fe4000fffe0ff */
[----:B------:R-:W-:Y:S02]  /*16d0*/  UIADD3 UR5, UPT, UPT, UR6, 0x1, URZ ;  /* 0x0000000106057890 */ /* 0x000fe4000fffe0ff */
[----:B--2-4-:R-:W-:-:S12]  /*16e0*/  UIADD3 UR6, UPT, UPT, -UR6, URZ, URZ ;  /* 0x000000ff06067290 */ /* 0x014fd8000fffe1ff */
.L_x_42:
[----:B------:R-:W-:Y:S01]  /*16f0*/  UISETP.NE.AND UP0, UPT, UR37, URZ, UPT ;  /* 0x000000ff2500728c */ /* 0x000fe2000bf05270 */
[----:B------:R-:W1:Y:S08]  /*1700*/  S2UR UR37, SR_CgaCtaId ;  /* 0x00000000002579c3 */ /* 0x000e700000008800 */
[----:B------:R-:W-:Y:S05]  /*1710*/  BRA.U UP0, `(.L_x_23) ;  /* 0x0000000100347547 */ /* 0x000fea000b800000 */
[----:B------:R-:W2:Y:S01]  /*1720*/  S2R R2, SR_CgaCtaId ;  /* 0x0000000000027919 */ /* 0x000ea20000008800 */
[----:B------:R-:W-:-:S04]  /*1730*/  MOV R3, 0x400 ;  /* 0x0000040000037802 */ /* 0x000fc80000000f00 */
[----:B--2---:R-:W-:Y:S02]  /*1740*/  LEA R3, R2, R3, 0x18 ;  /* 0x0000000302037211 */ /* 0x004fe400078ec0ff */
[----:B------:R-:W-:-:S03]  /*1750*/  SHF.L.U32 R2, R10, 0x1f, RZ ;  /* 0x0000001f0a027819 */ /* 0x000fc600000006ff */
[----:B------:R-:W-:-:S04]  /*1760*/  IMAD R3, R12, 0x8, R3 ;  /* 0x000000080c037824 */ /* 0x000fc800078e0203 */
[----:B------:R-:W2:Y:S02]  /*1770*/  SYNCS.PHASECHK.TRANS64.TRYWAIT P0, [R3+URZ+0xc0], R2 ;  /* 0x0000c002030075a7 */ /* 0x000ea400080011ff */
[----:B--2---:R-:W-:Y:S05]  /*1780*/  @!P0 BRA `(.L_x_24) ;  /* 0x0000005400f48947 */ /* 0x004fea0003800000 */
.L_x_112:
[----:B------:R-:W-:Y:S01]  /*1790*/  VIADD R12, R12, 0x1 ;  /* 0x000000010c0c7836 */ /* 0x000fe20000000000 */
[----:B------:R2:W-:Y:S04]  /*17a0*/  SYNCS.ARRIVE.TRANS64.A1T0 RZ, [R3+URZ+0xb0], RZ ;  /* 0x0000b0ff03ff79a7 */ /* 0x0005e800081000ff */
[----:B------:R-:W-:-:S04]  /*17b0*/  ISETP.NE.AND P0, PT, R12, 0x2, PT ;  /* 0x000000020c00780c */ /* 0x000fc80003f05270 */
[----:B------:R-:W-:Y:S02]  /*17c0*/  SEL R12, R12, RZ, P0 ;  /* 0x000000ff0c0c7207 */ /* 0x000fe40000000000 */
[----:B--2---:R-:W-:-:S04]  /*17d0*/  SEL R3, RZ, 0x1, P0 ;  /* 0x00000001ff037807 */ /* 0x004fc80000000000 */
[----:B------:R-:W-:-:S07]  /*17e0*/  LOP3.LUT R10, R10, R3, RZ, 0x3c, !PT ;  /* 0x000000030a0a7212 */ /* 0x000fce00078e3cff */
.L_x_23:
[----:B------:R-:W-:Y:S01]  /*17f0*/  UMOV UR4, 0x400 ;  /* 0x0000040000047882 */ /* 0x000fe20000000000 */
[----:B------:R-:W-:Y:S01]  /*1800*/  LEA.HI R3, R155, R155, RZ, 0x1 ;  /* 0x0000009b9b037211 */ /* 0x000fe200078f08ff */
[----:B-1----:R-:W-:Y:S01]  /*1810*/  ULEA UR4, UR37, UR4, 0x18 ;  /* 0x0000000425047291 */ /* 0x002fe2000f8ec0ff */
[----:B------:R-:W-:Y:S01]  /*1820*/  SHF.L.U32 R2, R15, 0x1f, RZ ;  /* 0x0000001f0f027819 */ /* 0x000fe200000006ff */
[----:B------:R-:W-:Y:S01]  /*1830*/  UISETP.GE.U32.AND UP0, UPT, UR15, 0x7f, UPT ;  /* 0x0000007f0f00788c */ /* 0x000fe2000bf06070 */
[----:B------:R-:W-:Y:S01]  /*1840*/  R2UR UR35, R16 ;  /* 0x00000000102372ca */ /* 0x000fe200000e0000 */
[----:B------:R-:W-:Y:S01]  /*1850*/  ULEA UR8, UR13, UR4, 0x3 ;  /* 0x000000040d087291 */ /* 0x000fe2000f8e18ff */
[----:B------:R-:W-:Y:S01]  /*1860*/  IMAD.SHL.U32 R3, R3, 0x80, RZ ;  /* 0x0000008003037824 */ /* 0x000fe200078e00ff */
[----:B------:R-:W-:Y:S01]  /*1870*/  R2UR UR11, R17 ;  /* 0x00000000110b72ca */ /* 0x000fe200000e0000 */
[----:B------:R-:W-:-:S03]  /*1880*/  UMOV UR23, URZ ;  /* 0x000000ff00177c82 */ /* 0x000fc60008000000 */
[----:B------:R-:W-:-:S03]  /*1890*/  LOP3.LUT R3, R3, 0xffffff00, RZ, 0xc0, !PT ;  /* 0xffffff0003037812 */ /* 0x000fc600078ec0ff */
[----:B------:R1:W2:Y:S01]  /*18a0*/  SYNCS.PHASECHK.TRANS64.TRYWAIT P0, [UR8+0x18], R2 ;  /* 0x00001802ff0075a7 */ /* 0x0002a20008001108 */
[----:B------:R-:W-:Y:S02]  /*18b0*/  R2UR UR9, R3 ;  /* 0x00000000030972ca */ /* 0x000fe400000e0000 */
[----:B------:R-:W-:-:S11]  /*18c0*/  R2UR UR8, R164 ;  /* 0x00000000a40872ca */ /* 0x000fd600000e0000 */
[----:B------:R-:W-:Y:S02]  /*18d0*/  ULOP3.LUT UR35, UR9, 0x80, UR35, 0xf8, !UPT ;  /* 0x0000008009237892 */ /* 0x000fe4000f8ef823 */
[----:B------:R-:W-:Y:S01]  /*18e0*/  ULEA UR11, UR8, UR11, 0x6 ;  /* 0x0000000b080b7291 */ /* 0x000fe2000f8e30ff */
[----:B------:R-:W-:Y:S11]  /*18f0*/  BRA.U !UP0, `(.L_x_25) ;  /* 0x0000000108c07547 */ /* 0x000ff6000b800000 */
[----:B------:R-:W-:Y:S01]  /*1900*/  UMOV UR16, UR6 ;  /* 0x0000000600107c82 */ /* 0x000fe20008000000 */
[----:B------:R-:W-:Y:S01]  /*1910*/  UMOV UR17, UR13 ;  /* 0x0000000d00117c82 */ /* 0x000fe20008000000 */
[----:B------:R-:W-:-:S05]  /*1920*/  UMOV UR34, URZ ;  /* 0x000000ff00227c82 */ /* 0x000fca0008000000 */
.L_x_31:
[----:B------:R-:W-:Y:S01]  /*1930*/  ULEA UR33, UR17, UR4, 0x3 ;  /* 0x0000000411217291 */ /* 0x000fe2000f8e18ff */
[----:B------:R-:W-:Y:S01]  /*1940*/  @P5 MOV R3, 0x5000 ;  /* 0x0000500000035802 */ /* 0x000fe20000000f00 */
[----:B-12-4-:R-:W-:Y:S10]  /*1950*/  @P0 BRA `(.L_x_26) ;  /* 0x00000000000c0947 */ /* 0x016ff40003800000 */
[----:B------:R-:W-:-:S04]  /*1960*/  SHF.L.U32 R5, R15, 0x1f, RZ ;  /* 0x0000001f0f057819 */ /* 0x000fc800000006ff */
[----:B------:R-:W2:Y:S02]  /*1970*/  SYNCS.PHASECHK.TRANS64.TRYWAIT P0, [UR33+0x18], R5 ;  /* 0x00001805ff0075a7 */ /* 0x000ea40008001121 */
[----:B--2---:R-:W-:Y:S05]  /*1980*/  @!P0 BRA `(.L_x_27) ;  /* 0x0000005400888947 */ /* 0x004fea0003800000 */
.L_x_26:
[----:B------:R2:W-:Y:S01]  /*1990*/  @P5 SYNCS.ARRIVE.TRANS64 RZ, [UR33], R3 ;  /* 0x00000003ffff59a7 */ /* 0x0005e20008000021 */
[----:B------:R-:W-:Y:S02]  /*19a0*/  ULOP3.LUT UR8, UR7, 0x2, URZ, 0xfc, !UPT ;  /* 0x0000000207087892 */ /* 0x000fe4000f8efcff */
[----:B------:R-:W-:Y:S02]  /*19b0*/  UIADD3 UR16, UPT, UPT, UR16, 0x1, URZ ;  /* 0x0000000110107890 */ /* 0x000fe4000fffe0ff */
[----:B------:R-:W-:Y:S02]  /*19c0*/  UISETP.NE.AND UP0, UPT, UR8, 0x2, UPT ;  /* 0x000000020800788c */ /* 0x000fe4000bf05270 */
[----:B------:R-:W-:-:S07]  /*19d0*/  UISETP.NE.AND UP2, UPT, UR16, 0x1, UPT ;  /* 0x000000011000788c */ /* 0x000fce000bf45270 */
[----:B------:R-:W-:Y:S05]  /*19e0*/  BRA.U UP0, `(.L_x_28) ;  /* 0x0000000100047547 */ /* 0x000fea000b800000 */
[----:B------:R-:W-:Y:S05]  /*19f0*/  BPT.TRAP 0x1 ;  /* 0x000000040000795c */ /* 0x000fea0000300000 */
.L_x_28:
[----:B------:R-:W-:Y:S04]  /*1a00*/  BSSY.RECONVERGENT B0, `(.L_x_29) ;  /* 0x0000003000007945 */ /* 0x000fe80003800200 */
[----:B------:R-:W-:Y:S05]  /*1a10*/  @!P4 BRA `(.L_x_30) ;  /* 0x000000000004c947 */ /* 0x000fea0003800000 */
[----:B------:R-:W-:Y:S05]  /*1a20*/  BPT.TRAP 0x1 ;  /* 0x000000040000795c */ /* 0x000fea0000300000 */
.L_x_30:
[----:B------:R-:W-:Y:S05]  /*1a30*/  BSYNC.RECONVERGENT B0 ;  /* 0x0000000000007941 */ /* 0x000fea0003800200 */
.L_x_29:
[----:B------:R-:W-:Y:S02]  /*1a40*/  UIADD3 UR13, UPT, UPT, UR17, 0x1, URZ ;  /* 0x00000001110d7890 */ /* 0x000fe4000fffe0ff */
[----:B------:R-:W-:Y:S02]  /*1a50*/  ULEA UR32, UR17, UR4, 0xd ;  /* 0x0000000411207291 */ /* 0x000fe4000f8e68ff */
[----:B------:R-:W-:Y:S02]  /*1a60*/  UISETP.NE.AND UP0, UPT, UR13, 0x3, UPT ;  /* 0x000000030d00788c */ /* 0x000fe4000bf05270 */
[----:B------:R-:W-:Y:S02]  /*1a70*/  UIADD3 UR28, UP1, UPT, UR24, 0x80, URZ ;  /* 0x00000080181c7890 */ /* 0x000fe4000ff3e0ff */
[----:B------:R-:W-:Y:S02]  /*1a80*/  USEL UR9, URZ, 0x1, UP0 ;  /* 0x00000001ff097887 */ /* 0x000fe40008000000 */
[----:B------:R-:W-:-:S02]  /*1a90*/  USEL UR13, UR13, URZ, UP0 ;  /* 0x000000ff0d0d7287 */ /* 0x000fc40008000000 */
[----:B------:R-:W-:Y:S02]  /*1aa0*/  UIADD3 UR26, UP0, UPT, UR24, 0x180, URZ ;  /* 0x00000180181a7890 */ /* 0x000fe4000ff1e0ff */
[----:B------:R-:W-:Y:S01]  /*1ab0*/  ULEA UR8, UR13, UR4, 0x3 ;  /* 0x000000040d087291 */ /* 0x000fe2000f8e18ff */
[----:B------:R-:W-:Y:S01]  /*1ac0*/  LOP3.LUT R15, R15, UR9, RZ, 0x3c, !PT ;  /* 0x000000090f0f7c12 */ /* 0x000fe2000f8e3cff */
[----:B------:R-:W-:Y:S02]  /*1ad0*/  ULOP3.LUT UR33, UR33, 0xfefffff8, URZ, 0xc0, !UPT ;  /* 0xfefffff821217892 */ /* 0x000fe4000f8ec0ff */
[----:B------:R-:W-:Y:S01]  /*1ae0*/  UIADD3.X UR29, UPT, UPT, URZ, UR25, URZ, UP1, !UPT ;  /* 0x00000019ff1d7290 */ /* 0x000fe20008ffe4ff */
[----:B-1----:R-:W-:Y:S01]  /*1af0*/  SHF.L.U32 R2, R15, 0x1f, RZ ;  /* 0x0000001f0f027819 */ /* 0x002fe200000006ff */
[----:B------:R-:W-:Y:S02]  /*1b00*/  UIADD3 UR32, UPT, UPT, UR32, 0x4400, URZ ;  /* 0x0000440020207890 */ /* 0x000fe4000fffe0ff */
[----:B------:R-:W-:Y:S01]  /*1b10*/  UIADD3.X UR27, UPT, UPT, URZ, UR25, URZ, UP0, !UPT ;  /* 0x00000019ff1b7290 */ /* 0x000fe200087fe4ff */
[----:B------:R4:W1:Y:S01]  /*1b20*/  SYNCS.PHASECHK.TRANS64.TRYWAIT P0, [UR8+0x18], R2 ;  /* 0x00001802ff0075a7 */ /* 0x0008620008001108 */
[----:B------:R-:W-:Y:S01]  /*1b30*/  ULEA UR8, UR17, UR4, 0xb ;  /* 0x0000000411087291 */ /* 0x000fe2000f8e58ff */
[----:B------:R-:W-:Y:S01]  /*1b40*/  UMOV UR18, 0x0 ;  /* 0x0000000000127882 */ /* 0x000fe20000000000 */
[----:B------:R-:W-:-:S02]  /*1b50*/  UMOV UR19, 0x10000000 ;  /* 0x1000000000137882 */ /* 0x000fc40000000000 */
[----:B------:R-:W-:Y:S01]  /*1b60*/  UIADD3 UR8, UPT, UPT, UR8, 0xa400, URZ ;  /* 0x0000a40008087890 */ /* 0x000fe2000fffe0ff */
[----:B------:R2:W-:Y:S01]  /*1b70*/  UTMALDG.3D.2CTA [UR32], [UR28], desc[UR18] ;  /* 0x000012201c0075b4 */ /* 0x0005e20008211000 */
[----:B------:R-:W-:Y:S01]  /*1b80*/  UMOV UR10, UR34 ;  /* 0x00000022000a7c82 */ /* 0x000fe20008000000 */
[----:B------:R-:W-:Y:S01]  /*1b90*/  UMOV UR12, UR36 ;  /* 0x00000024000c7c82 */ /* 0x000fe20008000000 */
[----:B------:R-:W-:Y:S01]  /*1ba0*/  UMOV UR9, UR33 ;  /* 0x0000002100097c82 */ /* 0x000fe20008000000 */
[----:B------:R-:W-:Y:S01]  /*1bb0*/  UMOV UR23, UR5 ;  /* 0x0000000500177c82 */ /* 0x000fe20008000000 */
[----:B------:R-:W-:-:S03]  /*1bc0*/  UMOV UR17, UR13 ;  /* 0x0000000d00117c82 */ /* 0x000fc60008000000 */
[----:B------:R4:W-:Y:S01]  /*1bd0*/  UTMALDG.3D.2CTA [UR8], [UR26], desc[UR18] ;  /* 0x000012081a0075b4 */ /* 0x0009e20008211000 */
[----:B--2---:R-:W-:Y:S01]  /*1be0*/  UIADD3 UR34, UPT, UPT, UR34, 0x40, URZ ;  /* 0x0000004022227890 */ /* 0x004fe2000fffe0ff */
[----:B------:R-:W-:Y:S11]  /*1bf0*/  BRA.U UP2, `(.L_x_31) ;  /* 0xfffffffd024c7547 */ /* 0x000ff6000b83ffff */
.L_x_25:
[----:B----4-:R-:W-:Y:S01]  /*1c00*/  ULEA UR8, UR13, UR4, 0x3 ;  /* 0x000000040d087291 */ /* 0x010fe2000f8e18ff */
[----:B-1----:R-:W-:Y:S01]  /*1c10*/  SHF.L.U32 R2, R15, 0x1f, RZ ;  /* 0x0000001f0f027819 */ /* 0x002fe200000006ff */
[----:B------:R-:W-:Y:S01]  /*1c20*/  @!P1 SYNCS.ARRIVE.TRANS64.A1T0 RZ, [UR4+0x48], RZ ;  /* 0x000048ffffff99a7 */ /* 0x000fe20008100004 */
[----:B------:R-:W-:-:S06]  /*1c30*/  UISETP.GT.AND UP0, UPT, UR22, UR21, UPT ;  /* 0x000000151600728c */ /* 0x000fcc000bf04270 */
[----:B--2---:R1:W2:Y:S03]  /*1c40*/  SYNCS.PHASECHK.TRANS64.TRYWAIT P0, [UR8+0x18], R2 ;  /* 0x00001802ff0075a7 */ /* 0x0042a60008001108 */
[----:B------:R-:W-:Y:S05]  /*1c50*/  BRA.U !UP0, `(.L_x_32) ;  /* 0x0000000108c07547 */ /* 0x000fea000b800000 */
[----:B------:R-:W-:Y:S01]  /*1c60*/  UIADD3 UR26, UPT, UPT, UR14, UR23, URZ ;  /* 0x000000170e1a7290 */ /* 0x000fe2000fffe0ff */
[----:B------:R-:W-:-:S11]  /*1c70*/  UMOV UR27, UR13 ;  /* 0x0000000d001b7c82 */ /* 0x000fd60008000000 */
.L_x_38:
[----:B------:R-:W-:Y:S01]  /*1c80*/  ULEA UR17, UR27, UR4, 0x3 ;  /* 0x000000041b117291 */ /* 0x000fe2000f8e18ff */
[----:B--2---:R-:W-:Y:S01]  /*1c90*/  @P5 MOV R3, 0x5000 ;  /* 0x0000500000035802 */ /* 0x004fe20000000f00 */
[----:B-12---:R-:W-:Y:S10]  /*1ca0*/  @P0 BRA `(.L_x_33) ;  /* 0x00000000000c0947 */ /* 0x006ff40003800000 */
[----:B------:R-:W-:-:S04]  /*1cb0*/  SHF.L.U32 R5, R15, 0x1f, RZ ;  /* 0x0000001f0f057819 */ /* 0x000fc800000006ff */
[----:B------:R-:W2:Y:S02]  /*1cc0*/  SYNCS.PHASECHK.TRANS64.TRYWAIT P0, [UR17+0x18], R5 ;  /* 0x00001805ff0075a7 */ /* 0x000ea40008001111 */
[----:B--2---:R-:W-:Y:S05]  /*1cd0*/  @!P0 BRA `(.L_x_34) ;  /* 0x0000005000cc8947 */ /* 0x004fea0003800000 */
.L_x_33:
[----:B------:R2:W-:Y:S01]  /*1ce0*/  @P5 SYNCS.ARRIVE.TRANS64 RZ, [UR17], R3 ;  /* 0x00000003ffff59a7 */ /* 0x0005e20008000011 */
[----:B------:R-:W-:-:S04]  /*1cf0*/  ULOP3.LUT UR8, UR7, 0x2, URZ, 0xfc, !UPT ;  /* 0x0000000207087892 */ /* 0x000fc8000f8efcff */
[----:B------:R-:W-:-:S09]  /*1d00*/  UISETP.NE.AND UP0, UPT, UR8, 0x2, UPT ;  /* 0x000000020800788c */ /* 0x000fd2000bf05270 */
[----:B------:R-:W-:Y:S05]  /*1d10*/  BRA.U UP0, `(.L_x_35) ;  /* 0x0000000100047547 */ /* 0x000fea000b800000 */
[----:B------:R-:W-:Y:S05]  /*1d20*/  BPT.TRAP 0x1 ;  /* 0x000000040000795c */ /* 0x000fea0000300000 */
.L_x_35:
[----:B------:R-:W-:Y:S04]  /*1d30*/  BSSY.RECONVERGENT B0, `(.L_x_36) ;  /* 0x0000003000007945 */ /* 0x000fe80003800200 */
[----:B------:R-:W-:Y:S05]  /*1d40*/  @!P4 BRA `(.L_x_37) ;  /* 0x000000000004c947 */ /* 0x000fea0003800000 */
[----:B------:R-:W-:Y:S05]  /*1d50*/  BPT.TRAP 0x1 ;  /* 0x000000040000795c */ /* 0x000fea0000300000 */
.L_x_37:
[----:B------:R-:W-:Y:S05]  /*1d60*/  BSYNC.RECONVERGENT B0 ;  /* 0x0000000000007941 */ /* 0x000fea0003800200 */
.L_x_36:
        /* <DEDUP_REMOVED lines=9> */
[----:B------:R-:W-:Y:S02]  /*1e00*/  USHF.L.U32 UR18, UR23, 0x6, URZ ;  /* 0x0000000617127899 */ /* 0x000fe400080006ff */
[----:B------:R-:W-:Y:S01]  /*1e10*/  ULOP3.LUT UR17, UR17, 0xfefffff8, URZ, 0xc0, !UPT ;  /* 0xfefffff811117892 */ /* 0x000fe2000f8ec0ff */
[----:B-1----:R-:W-:Y:S01]  /*1e20*/  SHF.L.U32 R2, R15, 0x1f, RZ ;  /* 0x0000001f0f027819 */ /* 0x002fe200000006ff */
[----:B------:R-:W-:Y:S02]  /*1e30*/  UIADD3 UR16, UPT, UPT, UR16, 0x4400, URZ ;  /* 0x0000440010107890 */ /* 0x000fe4000fffe0ff */
[----:B------:R-:W-:Y:S01]  /*1e40*/  UIADD3.X UR33, UPT, UPT, URZ, UR25, URZ, UP1, !UPT ;  /* 0x00000019ff217290 */ /* 0x000fe20008ffe4ff */
[----:B------:R4:W1:Y:S01]  /*1e50*/  SYNCS.PHASECHK.TRANS64.TRYWAIT P0, [UR8+0x18], R2 ;  /* 0x00001802ff0075a7 */ /* 0x0008620008001108 */
[----:B------:R-:W-:-:S02]  /*1e60*/  ULEA UR8, UR27, UR4, 0xb ;  /* 0x000000041b087291 */ /* 0x000fc4000f8e58ff */
[----:B------:R-:W-:Y:S02]  /*1e70*/  UIADD3.X UR31, UPT, UPT, URZ, UR25, URZ, UP0, !UPT ;  /* 0x00000019ff1f7290 */ /* 0x000fe400087fe4ff */
[----:B------:R-:W-:Y:S01]  /*1e80*/  UIADD3 UR8, UPT, UPT, UR8, 0xa400, URZ ;  /* 0x0000a40008087890 */ /* 0x000fe2000fffe0ff */
[----:B------:R-:W-:Y:S01]  /*1e90*/  UMOV UR28, 0x0 ;  /* 0x00000000001c7882 */ /* 0x000fe20000000000 */
[----:B------:R-:W-:Y:S01]  /*1ea0*/  UMOV UR29, 0x10000000 ;  /* 0x10000000001d7882 */ /* 0x000fe20000000000 */
[----:B------:R-:W-:Y:S01]  /*1eb0*/  UMOV UR19, UR35 ;  /* 0x0000002300137c82 */ /* 0x000fe20008000000 */
[----:B------:R-:W-:Y:S01]  /*1ec0*/  UMOV UR20, UR36 ;  /* 0x0000002400147c82 */ /* 0x000fe20008000000 */
[----:B------:R-:W-:Y:S01]  /*1ed0*/  UMOV UR12, UR36 ;  /* 0x00000024000c7c82 */ /* 0x000fe20008000000 */
[----:B------:R-:W-:Y:S01]  /*1ee0*/  UMOV UR9, UR17 ;  /* 0x0000001100097c82 */ /* 0x000fe20008000000 */
[----:B------:R-:W-:Y:S01]  /*1ef0*/  UMOV UR10, UR18 ;  /* 0x00000012000a7c82 */ /* 0x000fe20008000000 */
[----:B------:R4:W-:Y:S01]  /*1f00*/  UTMALDG.3D.2CTA [UR16], [UR32], desc[UR28] ;  /* 0x00001c10200075b4 */ /* 0x0009e20008211000 */
[----:B------:R-:W-:Y:S01]  /*1f10*/  UIADD3 UR23, UPT, UPT, UR23, 0x1, URZ ;  /* 0x0000000117177890 */ /* 0x000fe2000fffe0ff */
[----:B------:R-:W-:-:S03]  /*1f20*/  UMOV UR27, UR13 ;  /* 0x0000000d001b7c82 */ /* 0x000fc60008000000 */
[----:B------:R-:W-:Y:S01]  /*1f30*/  UISETP.NE.AND UP0, UPT, UR23, UR26, UPT ;  /* 0x0000001a1700728c */ /* 0x000fe2000bf05270 */
[----:B------:R4:W-:Y:S08]  /*1f40*/  UTMALDG.3D.2CTA [UR8], [UR30], desc[UR28] ;  /* 0x00001c081e0075b4 */ /* 0x0009f00008211000 */
[----:B----4-:R-:W-:Y:S05]  /*1f50*/  BRA.U UP0, `(.L_x_38) ;  /* 0xfffffffd00487547 */ /* 0x010fea000b83ffff */
.L_x_32:
[C---:B-1----:R-:W-:Y:S01]  /*1f60*/  LEA R2, R14.reuse, UR4, 0x3 ;  /* 0x000000040e027c11 */ /* 0x042fe2000f8e18ff */
[----:B------:R-:W-:Y:S01]  /*1f70*/  NOP ;  /* 0x0000000000007918 */ /* 0x000fe20000000000 */
[----:B--2---:R-:W-:Y:S02]  /*1f80*/  SHF.L.U32 R3, R13, 0x1f, RZ ;  /* 0x0000001f0d037819 */ /* 0x004fe400000006ff */
[----:B------:R-:W-:Y:S02]  /*1f90*/  LEA R4, R14, UR4, 0x4 ;  /* 0x000000040e047c11 */ /* 0x000fe4000f8e20ff */
[----:B------:R-:W1:Y:S02]  /*1fa0*/  SYNCS.PHASECHK.TRANS64.TRYWAIT P0, [R2+URZ+0x50], R3 ;  /* 0x00005003020075a7 */ /* 0x000e6400080011ff */
[----:B-1----:R-:W-:Y:S05]  /*1fb0*/  @!P0 BRA `(.L_x_39) ;  /* 0x00000050002c8947 */ /* 0x002fea0003800000 */
.L_x_115:
[----:B------:R-:W2:Y:S01]  /*1fc0*/  LDS.128 R4, [R4+0xe0] ;  /* 0x0000e00004047984 */ /* 0x000ea20000000c00 */
[----:B------:R-:W-:Y:S01]  /*1fd0*/  ISETP.GE.AND P0, PT, R72, 0x1, PT ;  /* 0x000000014800780c */ /* 0x000fe20003f06270 */
[----:B-1----:R-:W-:Y:S01]  /*1fe0*/  VIADD R2, R2, 0x60 ;  /* 0x0000006002027836 */ /* 0x002fe20000000000 */
[----:B------:R-:W-:Y:S01]  /*1ff0*/  @!PT LDS RZ, [RZ] ;  /* 0x00000000fffff984 */ /* 0x000fe20000000800 */
[----:B------:R-:W-:Y:S01]  /*2000*/  @!PT LDS RZ, [RZ] ;  /* 0x00000000fffff984 */ /* 0x000fe20000000800 */
[----:B------:R-:W-:Y:S01]  /*2010*/  @!PT LDS RZ, [RZ] ;  /* 0x00000000fffff984 */ /* 0x000fe20000000800 */
[----:B------:R-:W-:Y:S01]  /*2020*/  @!PT LDS RZ, [RZ] ;  /* 0x00000000fffff984 */ /* 0x000fe20000000800 */
[----:B------:R1:W-:Y:S06]  /*2030*/  MEMBAR.ALL.CTA ;  /* 0x0000000000007992 */ /* 0x0003ec0000008000 */
[----:B-1----:R-:W1:Y:S01]  /*2040*/  FENCE.VIEW.ASYNC.S ;  /* 0x00000000000073c6 */ /* 0x002e620000000000 */
[----:B------:R-:W-:-:S04]  /*2050*/  PRMT R2, RZ, 0x654, R2 ;  /* 0x00000654ff027816 */ /* 0x000fc80000000002 */
[----:B-1----:R1:W-:Y:S01]  /*2060*/  SYNCS.ARRIVE.TRANS64.RED.A1T0 RZ, [R2+URZ], RZ ;  /* 0x000000ff02ff79a7 */ /* 0x0023e200081004ff */
[----:B--2---:R-:W-:-:S13]  /*2070*/  LOP3.LUT P2, RZ, R6, 0x1, RZ, 0xc0, !PT ;  /* 0x0000000106ff7812 */ /* 0x004fda000784c0ff */
[----:B------:R-:W-:Y:S01]  /*2080*/  @P2 SHF.R.U32.HI R3, RZ, 0x10, R5 ;  /* 0x00000010ff032819 */ /* 0x000fe20000011605 */
[----:B------:R-:W-:Y:S01]  /*2090*/  VOTEU.ANY UP0, P2 ;  /* 0x0000000000ff7886 */ /* 0x000fe20001000100 */
[----:B------:R-:W-:Y:S02]  /*20a0*/  @P2 MOV R11, R4 ;  /* 0x00000004000b2202 */ /* 0x000fe40000000f00 */
[----:B------:R-:W-:Y:S02]  /*20b0*/  @P2 R2UR.BROADCAST UR8, R3 ;  /* 0x00000000030822ca */ /* 0x000fe400008e0000 */
[----:B------:R-:W-:-:S11]  /*20c0*/  @P2 LOP3.LUT R8, R5, 0xffff, RZ, 0xc0, !PT ;  /* 0x0000ffff05082812 */ /* 0x000fd600078ec0ff */
[----:B------:R-:W-:Y:S01]  /*20d0*/  @UP0 UMOV UR36, UR8 ;  /* 0x0000000800240c82 */ /* 0x000fe20008000000 */
[----:B-1----:R-:W-:Y:S05]  /*20e0*/  @!P0 BRA `(.L_x_40) ;  /* 0x0000000000b88947 */ /* 0x002fea0003800000 */
[----:B------:R-:W3:Y:S01]  /*20f0*/  LDC.64 R4, c[0x0][0xb18] ;  /* 0x0002c600ff047b82 */ /* 0x000ee20000000a00 */
[----:B------:R-:W-:-:S07]  /*2100*/  ISETP.NE.AND P3, PT, R72, 0x1, PT ;  /* 0x000000014800780c */ /* 0x000fce0003f65270 */
[----:B------:R-:W1:Y:S08]  /*2110*/  LDC.64 R6, c[0x0][0xb10] ;  /* 0x0002c400ff067b82 */ /* 0x000e700000000a00 */
[----:B------:R-:W2:Y:S08]  /*2120*/  LDC R18, c[0x0][0xb20] ;  /* 0x0002c800ff127b82 */ /* 0x000eb00000000800 */
[----:B------:R-:W4:Y:S01]  /*2130*/  LDC R20, c[0x0][0xb0c] ;  /* 0x0002c300ff147b82 */ /* 0x000f220000000800 */
[----:B---3--:R-:W-:Y:S01]  /*2140*/  IMAD.HI.U32 R19, R0, R5, RZ ;  /* 0x0000000500137227 */ /* 0x008fe200078e00ff */
[----:B------:R-:W-:-:S03]  /*2150*/  ISETP.NE.AND P0, PT, R4, 0x1, PT ;  /* 0x000000010400780c */ /* 0x000fc60003f05270 */
[----:B------:R-:W-:-:S03]  /*2160*/  IMAD.HI.U32 R5, R8, R5, RZ ;  /* 0x0000000508057227 */ /* 0x000fc600078e00ff */
[----:B------:R-:W3:Y:S01]  /*2170*/  LDC.64 R2, c[0x0][0xb28] ;  /* 0x0002ca00ff027b82 */ /* 0x000ee20000000a00 */
[----:B-1----:R-:W-:-:S04]  /*2180*/  IMAD.HI.U32 R22, R9, R6, RZ ;  /* 0x0000000609167227 */ /* 0x002fc800078e00ff */
[----:B------:R-:W-:Y:S01]  /*2190*/  IMAD.HI.U32 R24, R11, R6, RZ ;  /* 0x000000060b187227 */ /* 0x000fe200078e00ff */
[----:B------:R-:W-:Y:S02]  /*21a0*/  SHF.R.U32.HI R22, RZ, R7, R22 ;  /* 0x00000007ff167219 */ /* 0x000fe40000011616 */
[-C--:B--2---:R-:W-:Y:S02]  /*21b0*/  SHF.R.U32.HI R19, RZ, R18.reuse, R19 ;  /* 0x00000012ff137219 */ /* 0x084fe40000011613 */
[----:B------:R-:W-:Y:S02]  /*21c0*/  SHF.R.U32.HI R5, RZ, R18, R5 ;  /* 0x00000012ff057219 */ /* 0x000fe40000011605 */
[----:B------:R-:W-:Y:S02]  /*21d0*/  SEL R19, R0, R19, !P0 ;  /* 0x0000001300137207 */ /* 0x000fe40004000000 */
[----:B------:R-:W-:Y:S02]  /*21e0*/  SHF.R.U32.HI R24, RZ, R7, R24 ;  /* 0x00000007ff187219 */ /* 0x000fe40000011618 */
[----:B----4-:R-:W-:-:S02]  /*21f0*/  ISETP.NE.AND P1, PT, R20, 0x1, PT ;  /* 0x000000011400780c */ /* 0x010fc40003f25270 */
[----:B------:R-:W-:Y:S02]  /*2200*/  SEL R5, R8, R5, !P0 ;  /* 0x0000000508057207 */ /* 0x000fe40004000000 */
[----:B------:R-:W-:Y:S02]  /*2210*/  SEL R21, R9, R22, !P1 ;  /* 0x0000001609157207 */ /* 0x000fe40004800000 */
[----:B------:R-:W-:Y:S01]  /*2220*/  SEL R7, R11, R24, !P1 ;  /* 0x000000180b077207 */ /* 0x000fe20004800000 */
[----:B---3--:R-:W-:-:S04]  /*2230*/  IMAD.HI.U32 R22, R19, R2, RZ ;  /* 0x0000000213167227 */ /* 0x008fc800078e00ff */
[----:B------:R-:W-:Y:S01]  /*2240*/  IMAD.HI.U32 R6, R21, R2, RZ ;  /* 0x0000000215067227 */ /* 0x000fe200078e00ff */
[----:B------:R-:W-:-:S04]  /*2250*/  @P3 SHF.R.U32.HI R19, RZ, R3, R22 ;  /* 0x00000003ff133219 */ /* 0x000fc80000011616 */
[----:B------:R-:W-:Y:S01]  /*2260*/  @P3 SHF.R.U32.HI R21, RZ, R3, R6 ;  /* 0x00000003ff153219 */ /* 0x000fe20000011606 */
[----:B------:R-:W-:-:S04]  /*2270*/  IMAD R19, R72, R19, RZ ;  /* 0x0000001348137224 */ /* 0x000fc800078e02ff */
[----:B------:R-:W-:Y:S01]  /*2280*/  IMAD R6, R72, R21, RZ ;  /* 0x0000001548067224 */ /* 0x000fe200078e02ff */
[C---:B------:R-:W-:Y:S02]  /*2290*/  ISETP.GE.AND P0, PT, R5.reuse, R19, PT ;  /* 0x000000130500720c */ /* 0x040fe40003f06270 */
[----:B------:R-:W-:Y:S02]  /*22a0*/  IADD3 R19, PT, PT, -R5, RZ, RZ ;  /* 0x000000ff05137210 */ /* 0x000fe40007ffe1ff */
[----:B------:R-:W-:Y:S01]  /*22b0*/  ISETP.GE.OR P0, PT, R7, R6, P0 ;  /* 0x000000060700720c */ /* 0x000fe20000706670 */
[----:B------:R-:W-:-:S04]  /*22c0*/  IMAD.HI.U32 R6, R5, R2, RZ ;  /* 0x0000000205067227 */ /* 0x000fc800078e00ff */
[----:B------:R-:W-:Y:S01]  /*22d0*/  IMAD R8, R4, R19, R8 ;  /* 0x0000001304087224 */ /* 0x000fe200078e0208 */
[----:B------:R-:W-:-:S04]  /*22e0*/  SHF.R.U32.HI R6, RZ, R3, R6 ;  /* 0x00000003ff067219 */ /* 0x000fc80000011606 */
[----:B------:R-:W-:-:S03]  /*22f0*/  SEL R6, R5, R6, !P3 ;  /* 0x0000000605067207 */ /* 0x000fc60005800000 */
[----:B------:R-:W-:-:S04]  /*2300*/  @!P0 IMAD.HI.U32 R18, R7, R2, RZ ;  /* 0x0000000207128227 */ /* 0x000fc800078e00ff */
[----:B------:R-:W-:Y:S01]  /*2310*/  IMAD.MOV R2, RZ, RZ, -R6 ;  /* 0x000000ffff027224 */ /* 0x000fe200078e0a06 */
[----:B------:R-:W-:-:S03]  /*2320*/  @!P0 SHF.R.U32.HI R18, RZ, R3, R18 ;  /* 0x00000003ff128219 */ /* 0x000fc60000011612 */
[----:B------:R-:W-:Y:S01]  /*2330*/  IMAD R2, R72, R2, R5 ;  /* 0x0000000248027224 */ /* 0x000fe200078e0205 */
        /* <DEDUP_REMOVED lines=9> */
.L_x_40:
[----:B------:R-:W1:Y:S02]  /*23d0*/  LDCU UR8, c[0x0][0xb30] ;  /* 0x00016600ff0877ac */ /* 0x000e640008000800 */
[----:B-1----:R-:W-:-:S09]  /*23e0*/  UISETP.NE.AND UP0, UPT, UR8, 0x1, UPT ;  /* 0x000000010800788c */ /* 0x002fd2000bf05270 */
[----:B------:R-:W-:Y:S05]  /*23f0*/  BRA.U UP0, `(.L_x_41) ;  /* 0x0000000100407547 */ /* 0x000fea000b800000 */
[----:B------:R-:W1:Y:S08]  /*2400*/  LDC.64 R4, c[0x0][0xb10] ;  /* 0x0002c400ff047b82 */ /* 0x000e700000000a00 */
[----:B------:R-:W2:Y:S08]  /*2410*/  LDC.64 R2, c[0x0][0xb18] ;  /* 0x0002c600ff027b82 */ /* 0x000eb00000000a00 */
[----:B------:R-:W4:Y:S08]  /*2420*/  LDC R6, c[0x0][0xb20] ;  /* 0x0002c800ff067b82 */ /* 0x000f300000000800 */
[----:B------:R-:W3:Y:S01]  /*2430*/  LDC R18, c[0x0][0xb0c] ;  /* 0x0002c300ff127b82 */ /* 0x000ee20000000800 */
[----:B-1----:R-:W-:-:S05]  /*2440*/  IMAD.HI.U32 R4, R11, R4, RZ ;  /* 0x000000040b047227 */ /* 0x002fca00078e00ff */
[----:B------:R-:W-:Y:S01]  /*2450*/  SHF.R.U32.HI R4, RZ, R5, R4 ;  /* 0x00000005ff047219 */ /* 0x000fe20000011604 */
[----:B--2---:R-:W-:Y:S01]  /*2460*/  IMAD.HI.U32 R3, R8, R3, RZ ;  /* 0x0000000308037227 */ /* 0x004fe200078e00ff */
[----:B------:R-:W-:-:S04]  /*2470*/  ISETP.NE.AND P0, PT, R2, 0x1, PT ;  /* 0x000000010200780c */ /* 0x000fc80003f05270 */
[----:B----4-:R-:W-:-:S04]  /*2480*/  SHF.R.U32.HI R3, RZ, R6, R3 ;  /* 0x00000006ff037219 */ /* 0x010fc80000011603 */
[----:B------:R-:W-:Y:S02]  /*2490*/  SEL R3, R8, R3, !P0 ;  /* 0x0000000308037207 */ /* 0x000fe40004000000 */
[----:B---3--:R-:W-:-:S04]  /*24a0*/  ISETP.NE.AND P1, PT, R18, 0x1, PT ;  /* 0x000000011200780c */ /* 0x008fc80003f25270 */
[----:B------:R-:W-:-:S05]  /*24b0*/  SEL R4, R11, R4, !P1 ;  /* 0x000000040b047207 */ /* 0x000fca0004800000 */
[----:B------:R-:W-:Y:S02]  /*24c0*/  IMAD.IADD R5, R3, 0x1, -R4 ;  /* 0x0000000103057824 */ /* 0x000fe400078e0a04 */
[----:B------:R-:W-:Y:S02]  /*24d0*/  IMAD.IADD R3, R4, 0x1, -R3 ;  /* 0x0000000104037824 */ /* 0x000fe400078e0a03 */
[----:B------:R-:W-:Y:S02]  /*24e0*/  IMAD R11, R5, R18, R11 ;  /* 0x00000012050b7224 */ /* 0x000fe400078e020b */
[----:B------:R-:W-:-:S07]  /*24f0*/  IMAD R8, R3, R2, R8 ;  /* 0x0000000203087224 */ /* 0x000fce00078e0208 */
.L_x_41:
[----:B------:R-:W-:Y:S01]  /*2500*/  VIADD R14, R14, 0x1 ;  /* 0x000000010e0e7836 */ /* 0x000fe20000000000 */
[----:B------:R-:W-:Y:S01]  /*2510*/  PLOP3.LUT P1, PT, PT, PT, PT, 0x80, 0x8 ;  /* 0x000000000008781c */ /* 0x000fe20003f2f070 */
[----:B------:R-:W-:Y:S02]  /*2520*/  IMAD.IADD R155, R11, 0x1, R154 ;  /* 0x000000010b9b7824 */ /* 0x000fe400078e029a */
[----:B------:R-:W-:Y:S01]  /*2530*/  IMAD.IADD R164, R8, 0x1, R143 ;  /* 0x0000000108a47824 */ /* 0x000fe200078e028f */
[----:B------:R-:W-:-:S04]  /*2540*/  ISETP.NE.AND P0, PT, R14, 0x2, PT ;  /* 0x000000020e00780c */ /* 0x000fc80003f05270 */
[----:B------:R-:W-:Y:S02]  /*2550*/  SEL R2, RZ, 0x1, P0 ;  /* 0x00000001ff027807 */ /* 0x000fe40000000000 */
[----:B------:R-:W-:Y:S02]  /*2560*/  SEL R14, R14, RZ, P0 ;  /* 0x000000ff0e0e7207 */ /* 0x000fe40000000000 */
[----:B------:R-:W-:Y:S01]  /*2570*/  LOP3.LUT R13, R13, R2, RZ, 0x3c, !PT ;  /* 0x000000020d0d7212 */ /* 0x000fe200078e3cff */
[----:B------:R-:W-:Y:S06]  /*2580*/  @P2 BRA `(.L_x_42) ;  /* 0xfffffff000582947 */ /* 0x000fec000383ffff */
[----:B------:R-:W-:Y:S01]  /*2590*/  UIADD3 UR4, UPT, UPT, UR4, 0x18, URZ ;  /* 0x0000001804047890 */ /* 0x000fe2000fffe0ff */
[----:B------:R-:W-:-:S03]  /*25a0*/  SHF.L.U32 R3, R15, 0x1f, RZ ;  /* 0x0000001f0f037819 */ /* 0x000fc600000006ff */
[----:B------:R-:W-:-:S09]  /*25b0*/  ULEA UR5, UR13, UR4, 0x3 ;  /* 0x000000040d057291 */ /* 0x000fd2000f8e18ff */
[----:B------:R-:W1:Y:S02]  /*25c0*/  SYNCS.PHASECHK.TRANS64.TRYWAIT P0, [UR5], R3 ;  /* 0x00000003ff0075a7 */ /* 0x000e640008001105 */
[----:B-1----:R-:W-:Y:S05]  /*25d0*/  @!P0 BRA `(.L_x_43) ;  /* 0x0000004800b88947 */ /* 0x002fea0003800000 */
.L_x_117:
[----:B------:R-:W-:-:S04]  /*25e0*/  UIADD3 UR6, UPT, UPT, UR13, 0x1, URZ ;  /* 0x000000010d067890 */ /* 0x000fc8000fffe0ff */
[----:B------:R-:W-:-:S04]  /*25f0*/  UISETP.NE.AND UP0, UPT, UR6, 0x3, UPT ;  /* 0x000000030600788c */ /* 0x000fc8000bf05270 */
[----:B------:R-:W-:Y:S02]  /*2600*/  USEL UR7, URZ, 0x1, UP0 ;  /* 0x00000001ff077887 */ /* 0x000fe40008000000 */
[----:B------:R-:W-:-:S04]  /*2610*/  USEL UR6, UR6, URZ, UP0 ;  /* 0x000000ff06067287 */ /* 0x000fc80008000000 */
[----:B------:R-:W-:Y:S01]  /*2620*/  ULEA UR5, UR6, UR4, 0x3 ;  /* 0x0000000406057291 */ /* 0x000fe2000f8e18ff */
[----:B------:R-:W-:-:S04]  /*2630*/  LOP3.LUT R15, R15, UR7, RZ, 0x3c, !PT ;  /* 0x000000070f0f7c12 */ /* 0x000fc8000f8e3cff */
[----:B-1----:R-:W-:-:S04]  /*2640*/  SHF.L.U32 R3, R15, 0x1f, RZ ;  /* 0x0000001f0f037819 */ /* 0x002fc800000006ff */
[----:B------:R-:W1:Y:S02]  /*2650*/  SYNCS.PHASECHK.TRANS64.TRYWAIT P0, [UR5], R3 ;  /* 0x00000003ff0075a7 */ /* 0x000e640008001105 */
[----:B-1----:R-:W-:Y:S05]  /*2660*/  @!P0 BRA `(.L_x_44) ;  /* 0x0000004800ac8947 */ /* 0x002fea0003800000 */
.L_x_119:
[----:B------:R-:W-:-:S04]  /*2670*/  UIADD3 UR6, UPT, UPT, UR6, 0x1, URZ ;  /* 0x0000000106067890 */ /* 0x000fc8000fffe0ff */
[----:B------:R-:W-:-:S04]  /*2680*/  UISETP.NE.AND UP0, UPT, UR6, 0x3, UPT ;  /* 0x000000030600788c */ /* 0x000fc8000bf05270 */
[----:B------:R-:W-:Y:S02]  /*2690*/  USEL UR5, URZ, 0x1, UP0 ;  /* 0x00000001ff057887 */ /* 0x000fe40008000000 */
[----:B------:R-:W-:-:S04]  /*26a0*/  USEL UR6, UR6, URZ, UP0 ;  /* 0x000000ff06067287 */ /* 0x000fc80008000000 */
[----:B------:R-:W-:Y:S01]  /*26b0*/  ULEA UR6, UR6, UR4, 0x3 ;  /* 0x0000000406067291 */ /* 0x000fe2000f8e18ff */
[----:B-1----:R-:W-:-:S04]  /*26c0*/  LOP3.LUT R3, R15, UR5, RZ, 0x3c, !PT ;  /* 0x000000050f037c12 */ /* 0x002fc8000f8e3cff */
[----:B------:R-:W-:Y:S01]  /*26d0*/  SHF.L.U32 R3, R3, 0x1f, RZ ;  /* 0x0000001f03037819 */ /* 0x000fe200000006ff */
[----:B---3--:R-:W-:-:S07]  /*26e0*/  IMAD.U32 R0, RZ, RZ, UR6 ;  /* 0x00000006ff007e24 */ /* 0x008fce000f8e00ff */
.L_x_45:
[----:B-1----:R1:W2:Y:S02]  /*26f0*/  SYNCS.PHASECHK.TRANS64.TRYWAIT P0, [R0+URZ], R3 ;  /* 0x00000003000075a7 */ /* 0x0022a400080011ff */
[----:B--2---:R-:W-:Y:S05]  /*2700*/  @!P0 NANOSLEEP.SYNCS 0x989680 ;  /* 0x009896800000895d */ /* 0x004fea0003900000 */
[----:B------:R-:W2:Y:S02]  /*2710*/  @!P0 SYNCS.PHASECHK.TRANS64 P0, [R0+URZ], R3 ;  /* 0x00000003000085a7 */ /* 0x000ea400080010ff */
[----:B--2---:R-:W-:Y:S05]  /*2720*/  @P0 EXIT ;  /* 0x000000000000094d */ /* 0x004fea0003800000 */
[----:B------:R-:W-:Y:S05]  /*2730*/  BRA `(.L_x_45) ;  /* 0xfffffffc00ec7947 */ /* 0x000fea000383ffff */
.L_x_22:
[----:B------:R-:W-:-:S04]  /*2740*/  UISETP.NE.AND UP1, UPT, UR37, URZ, UPT ;  /* 0x000000ff2500728c */ /* 0x000fc8000bf25270 */
[----:B------:R-:W-:-:S09]  /*2750*/  UISETP.NE.OR UP1, UPT, UR10, 0x1, UP1 ;  /* 0x000000010a00788c */ /* 0x000fd20008f25670 */
[----:B------:R-:W-:Y:S05]  /*2760*/  BRA.U UP1, `(.L_x_46) ;  /* 0x00000005014c7547 */ /* 0x000fea000b800000 */
[----:B------:R-:W-:Y:S01]  /*2770*/  HFMA2 R11, -RZ, RZ, 0, 0 ;  /* 0x00000000ff0b7431 */ /* 0x000fe200000001ff */
[----:B------:R-:W-:Y:S01]  /*2780*/  ISETP.GE.U32.AND P2, PT, R10, 0x2, PT ;  /* 0x000000020a00780c */ /* 0x000fe20003f46070 */
[----:B------:R-:W-:Y:S01]  /*2790*/  IMAD.MOV.U32 R12, RZ, RZ, 0x1 ;  /* 0x00000001ff0c7424 */ /* 0x000fe200078e00ff */
[----:B------:R-:W-:Y:S01]  /*27a0*/  CS2R R8, SRZ ;  /* 0x0000000000087805 */ /* 0x000fe2000001ff00 */
[----:B------:R-:W-:Y:S01]  /*27b0*/  IMAD.MOV.U32 R3, RZ, RZ, RZ ;  /* 0x000000ffff037224 */ /* 0x000fe200078e00ff */
[----:B------:R-:W-:Y:S01]  /*27c0*/  UMOV UR4, 0x400 ;  /* 0x0000040000047882 */ /* 0x000fe20000000000 */
[----:B------:R-:W-:Y:S01]  /*27d0*/  UMOV UR6, URZ ;  /* 0x000000ff00067c82 */ /* 0x000fe20008000000 */
[----:B------:R-:W-:-:S12]  /*27e0*/  ULEA UR37, UR37, UR4, 0x18 ;  /* 0x0000000425257291 */ /* 0x000fd8000f8ec0ff */
.L_x_50:
[----:B------:R-:W-:Y:S02]  /*27f0*/  LEA R0, R3, UR37, 0x3 ;  /* 0x0000002503007c11 */ /* 0x000fe4000f8e18ff */
[----:B------:R-:W-:-:S03]  /*2800*/  SHF.L.U32 R5, R8, 0x1f, RZ ;  /* 0x0000001f08057819 */ /* 0x000fc600000006ff */
[----:B------:R-:W-:Y:S01]  /*2810*/  VIADD R4, R0, 0xc0 ;  /* 0x000000c000047836 */ /* 0x000fe20000000000 */
[----:B------:R-:W1:Y:S02]  /*2820*/  SYNCS.PHASECHK.TRANS64.TRYWAIT P0, [R0+URZ+0xb0], R5 ;  /* 0x0000b005000075a7 */ /* 0x000e6400080011ff */
[----:B-1----:R-:W-:Y:S05]  /*2830*/  @!P0 BRA `(.L_x_47) ;  /* 0x0000004800508947 */ /* 0x002fea0003800000 */
.L_x_120:
[----:B------:R-:W-:Y:S01]  /*2840*/  ULEA UR5, UR6, UR37, 0x3 ;  /* 0x0000002506057291 */ /* 0x000fe2000f8e18ff */
[----:B------:R-:W-:Y:S01]  /*2850*/  PRMT R4, RZ, 0x654, R4 ;  /* 0x00000654ff047816 */ /* 0x000fe20000000004 */
[----:B-1----:R-:W-:Y:S01]  /*2860*/  @!P2 IMAD.MOV.U32 R5, RZ, RZ, 0x10 ;  /* 0x00000010ff05a424 */ /* 0x002fe200078e00ff */
[----:B------:R-:W-:Y:S01]  /*2870*/  SHF.L.U32 R7, R12, 0x1f, RZ ;  /* 0x0000001f0c077819 */ /* 0x000fe200000006ff */
[----:B------:R-:W-:Y:S01]  /*2880*/  UIADD3 UR4, UPT, UPT, UR5, 0x50, URZ ;  /* 0x0000005005047890 */ /* 0x000fe2000fffe0ff */
[----:B------:R1:W-:Y:S05]  /*2890*/  SYNCS.ARRIVE.TRANS64.RED.A1T0 RZ, [R4+URZ], RZ ;  /* 0x000000ff04ff79a7 */ /* 0x0003ea00081004ff */
[----:B------:R-:W-:Y:S01]  /*28a0*/  IMAD.U32 R13, RZ, RZ, UR4 ;  /* 0x00000004ff0d7e24 */ /* 0x000fe2000f8e00ff */
[----:B------:R-:W2:Y:S04]  /*28b0*/  SYNCS.PHASECHK.TRANS64.TRYWAIT P0, [UR5+0x60], R7 ;  /* 0x00006007ff0075a7 */ /* 0x000ea80008001105 */
[----:B------:R-:W-:Y:S01]  /*28c0*/  PRMT R13, R10, 0x654, R13 ;  /* 0x000006540a0d7816 */ /* 0x000fe2000000000d */
[----:B-12---:R-:W-:Y:S06]  /*28d0*/  @!P0 BRA `(.L_x_48) ;  /* 0x00000048003c8947 */ /* 0x006fec0003800000 */
.L_x_122:
[----:B------:R-:W-:Y:S01]  /*28e0*/  ULEA UR4, UR6, UR37, 0x4 ;  /* 0x0000002506047291 */ /* 0x000fe2000f8e20ff */
[----:B------:R-:W-:Y:S01]  /*28f0*/  SEL R2, R13, R2, !P2 ;  /* 0x000000020d027207 */ /* 0x000fe20005000000 */
[----:B------:R-:W-:Y:S01]  /*2900*/  UIADD3 UR5, UPT, UPT, UR5, 0x50, URZ ;  /* 0x0000005005057890 */ /* 0x000fe2000fffe0ff */
[----:B-1----:R-:W-:Y:S01]  /*2910*/  LEA R0, R11, UR37, 0x3 ;  /* 0x000000250b007c11 */ /* 0x002fe2000f8e18ff */
[----:B------:R-:W-:Y:S01]  /*2920*/  UIADD3 UR4, UPT, UPT, UR4, 0xe0, URZ ;  /* 0x000000e004047890 */ /* 0x000fe2000fffe0ff */
[----:B------:R1:W-:Y:S01]  /*2930*/  @!P2 SYNCS.ARRIVE.TRANS64.RED RZ, [R2+URZ], R5 ;  /* 0x0000000502ffa9a7 */ /* 0x0003e200080004ff */
[----:B------:R-:W-:Y:S01]  /*2940*/  UIADD3 UR6, UPT, UPT, UR6, 0x1, URZ ;  /* 0x0000000106067890 */ /* 0x000fe2000fffe0ff */
[----:B------:R-:W-:-:S03]  /*2950*/  VIADD R3, R3, 0x1 ;  /* 0x0000000103037836 */ /* 0x000fc60000000000 */
[----:B------:R-:W-:Y:S02]  /*2960*/  UISETP.NE.AND UP0, UPT, UR6, 0x2, UPT ;  /* 0x000000020600788c */ /* 0x000fe4000bf05270 */
[----:B------:R-:W-:Y:S01]  /*2970*/  ISETP.NE.AND P0, PT, R3, 0x2, PT ;  /* 0x000000020300780c */ /* 0x000fe20003f05270 */
[----:B------:R-:W-:Y:S06]  /*2980*/  UGETNEXTWORKID.BROADCAST [UR4], [UR5] ;  /* 0x00000000040073ca */ /* 0x000fec0008000100 */
[----:B------:R-:W-:Y:S02]  /*2990*/  USEL UR4, URZ, 0x1, UP0 ;  /* 0x00000001ff047887 */ /* 0x000fe40008000000 */
[----:B------:R-:W-:-:S04]  /*29a0*/  USEL UR6, UR6, URZ, UP0 ;  /* 0x000000ff06067287 */ /* 0x000fc80008000000 */
[----:B------:R-:W-:Y:S02]  /*29b0*/  LOP3.LUT R12, R12, UR4, RZ, 0x3c, !PT ;  /* 0x000000040c0c7c12 */ /* 0x000fe4000f8e3cff */
[----:B-1----:R-:W-:-:S04]  /*29c0*/  SHF.L.U32 R5, R9, 0x1f, RZ ;  /* 0x0000001f09057819 */ /* 0x002fc800000006ff */
[----:B------:R-:W1:Y:S02]  /*29d0*/  SYNCS.PHASECHK.TRANS64.TRYWAIT P1, [R0+URZ+0x50], R5 ;  /* 0x00005005000075a7 */ /* 0x000e6400080211ff */
[----:B-1----:R-:W-:Y:S05]  /*29e0*/  @!P1 BRA `(.L_x_49) ;  /* 0x0000004800109947 */ /* 0x002fea0003800000 */
.L_x_123:
[----:B------:R-:W-:Y:S01]  /*29f0*/  LEA R4, R11, UR37, 0x4 ;  /* 0x000000250b047c11 */ /* 0x000fe2000f8e20ff */
[----:B-1----:R-:W-:Y:S01]  /*2a00*/  VIADD R0, R0, 0x60 ;  /* 0x0000006000007836 */ /* 0x002fe20000000000 */
[----:B------:R-:W-:Y:S01]  /*2a10*/  SEL R3, R3, RZ, P0 ;  /* 0x000000ff03037207 */ /* 0x000fe20000000000 */
[----:B------:R-:W-:-:S03]  /*2a20*/  VIADD R11, R11, 0x1 ;  /* 0x000000010b0b7836 */ /* 0x000fc60000000000 */
[----:B------:R-:W1:Y:S01]  /*2a30*/  LDS.128 R4, [R4+0xe0] ;  /* 0x0000e00004047984 */ /* 0x000e620000000c00 */
[----:B------:R-:W-:Y:S02]  /*2a40*/  PRMT R0, RZ, 0x654, R0 ;  /* 0x00000654ff007816 */ /* 0x000fe40000000000 */
[C---:B------:R-:W-:Y:S01]  /*2a50*/  ISETP.NE.AND P1, PT, R11.reuse, 0x2, PT ;  /* 0x000000020b00780c */ /* 0x040fe20003f25270 */
[----:B------:R-:W-:Y:S01]  /*2a60*/  @!PT LDS RZ, [RZ] ;  /* 0x00000000fffff984 */ /* 0x000fe20000000800 */
[----:B------:R-:W-:Y:S01]  /*2a70*/  @!PT LDS RZ, [RZ] ;  /* 0x00000000fffff984 */ /* 0x000fe20000000800 */
[----:B------:R-:W-:Y:S01]  /*2a80*/  @!PT LDS RZ, [RZ] ;  /* 0x00000000fffff984 */ /* 0x000fe20000000800 */
[----:B------:R-:W-:Y:S01]  /*2a90*/  @!PT LDS RZ, [RZ] ;  /* 0x00000000fffff984 */ /* 0x000fe20000000800 */
[----:B------:R2:W-:Y:S06]  /*2aa0*/  MEMBAR.ALL.CTA ;  /* 0x0000000000007992 */ /* 0x0005ec0000008000 */
[----:B--2---:R-:W2:Y:S01]  /*2ab0*/  FENCE.VIEW.ASYNC.S ;  /* 0x00000000000073c6 */ /* 0x004ea20000000000 */
[----:B------:R-:W-:Y:S01]  /*2ac0*/  SEL R11, R11, RZ, P1 ;  /* 0x000000ff0b0b7207 */ /* 0x000fe20000800000 */
[----:B--2---:R2:W-:Y:S01]  /*2ad0*/  SYNCS.ARRIVE.TRANS64.RED.A1T0 RZ, [R0+URZ], RZ ;  /* 0x000000ff00ff79a7 */ /* 0x0045e200081004ff */
[----:B-1----:R-:W-:-:S02]  /*2ae0*/  LOP3.LUT P3, RZ, R6, 0x1, RZ, 0xc0, !PT ;  /* 0x0000000106ff7812 */ /* 0x002fc4000786c0ff */
[----:B------:R-:W-:-:S04]  /*2af0*/  SEL R5, RZ, 0x1, P0 ;  /* 0x00000001ff057807 */ /* 0x000fc80000000000 */
[----:B------:R-:W-:Y:S02]  /*2b00*/  LOP3.LUT R8, R8, R5, RZ, 0x3c, !PT ;  /* 0x0000000508087212 */ /* 0x000fe400078e3cff */
[----:B--2---:R-:W-:-:S04]  /*2b10*/  SEL R0, RZ, 0x1, P1 ;  /* 0x00000001ff007807 */ /* 0x004fc80000800000 */
[----:B------:R-:W-:Y:S01]  /*2b20*/  LOP3.LUT R9, R9, R0, RZ, 0x3c, !PT ;  /* 0x0000000009097212 */ /* 0x000fe200078e3cff */
[----:B------:R-:W-:Y:S06]  /*2b30*/  @P3 BRA `(.L_x_50) ;  /* 0xfffffffc002c3947 */ /* 0x000fec000383ffff */
[----:B------:R-:W-:Y:S01]  /*2b40*/  ULEA UR5, UR6, UR37, 0x3 ;  /* 0x0000002506057291 */ /* 0x000fe2000f8e18ff */
[----:B------:R-:W-:-:S08]  /*2b50*/  SHF.L.U32 R3, R12, 0x1f, RZ ;  /* 0x0000001f0c037819 */ /* 0x000fd000000006ff */
[----:B------:R-:W1:Y:S02]  /*2b60*/  SYNCS.PHASECHK.TRANS64 P0, [UR5+0x60], R3 ;  /* 0x00006003ff0075a7 */ /* 0x000e640008001005 */
[----:B-1----:R-:W-:Y:S05]  /*2b70*/  @P0 BRA `(.L_x_51) ;  /* 0x0000000000080947 */ /* 0x002fea0003800000 */
[----:B------:R-:W1:Y:S02]  /*2b80*/  SYNCS.PHASECHK.TRANS64.TRYWAIT P0, [UR5+0x60], R3 ;  /* 0x00006003ff0075a7 */ /* 0x000e640008001105 */
[----:B-1----:R-:W-:Y:S05]  /*2b90*/  @!P0 BRA `(.L_x_52) ;  /* 0x0000004400b88947 */ /* 0x002fea0003800000 */
.L_x_51:
[----:B------:R-:W-:-:S04]  /*2ba0*/  UIADD3 UR4, UPT, UPT, UR6, 0x1, URZ ;  /* 0x0000000106047890 */ /* 0x000fc8000fffe0ff */
[----:B------:R-:W-:-:S04]  /*2bb0*/  UISETP.NE.AND UP0, UPT, UR4, 0x2, UPT ;  /* 0x000000020400788c */ /* 0x000fc8000bf05270 */
[----:B------:R-:W-:Y:S02]  /*2bc0*/  USEL UR7, URZ, 0x1, UP0 ;  /* 0x00000001ff077887 */ /* 0x000fe40008000000 */
[----:B------:R-:W-:-:S04]  /*2bd0*/  USEL UR4, UR4, URZ, UP0 ;  /* 0x000000ff04047287 */ /* 0x000fc80008000000 */
[----:B------:R-:W-:Y:S01]  /*2be0*/  ULEA UR4, UR4, UR37, 0x3 ;  /* 0x0000002504047291 */ /* 0x000fe2000f8e18ff */
[----:B-1----:R-:W-:-:S04]  /*2bf0*/  LOP3.LUT R3, R12, UR7, RZ, 0x3c, !PT ;  /* 0x000000070c037c12 */ /* 0x002fc8000f8e3cff */
[----:B------:R-:W-:-:S04]  /*2c00*/  SHF.L.U32 R0, R3, 0x1f, RZ ;  /* 0x0000001f03007819 */ /* 0x000fc800000006ff */
[----:B------:R-:W1:Y:S02]  /*2c10*/  SYNCS.PHASECHK.TRANS64 P0, [UR4+0x60], R0 ;  /* 0x00006000ff0075a7 */ /* 0x000e640008001004 */
[----:B-1----:R-:W-:Y:S05]  /*2c20*/  @P0 EXIT ;  /* 0x000000000000094d */ /* 0x002fea0003800000 */
[----:B------:R-:W-:Y:S02]  /*2c30*/  SHF.L.U32 R3, R3, 0x1f, RZ ;  /* 0x0000001f03037819 */ /* 0x000fe400000006ff */
[----:B------:R-:W-:-:S07]  /*2c40*/  MOV R0, UR4 ;  /* 0x0000000400007c02 */ /* 0x000fce0008000f00 */
.L_x_53:
[----:B-1----:R1:W2:Y:S02]  /*2c50*/  SYNCS.PHASECHK.TRANS64.TRYWAIT P0, [R0+URZ+0x60], R3 ;  /* 0x00006003000075a7 */ /* 0x0022a400080011ff */
[----:B--2---:R-:W-:Y:S05]  /*2c60*/  @!P0 NANOSLEEP.SYNCS 0x989680 ;  /* 0x009896800000895d */ /* 0x004fea0003900000 */
[----:B------:R-:W2:Y:S02]  /*2c70*/  @!P0 SYNCS.PHASECHK.TRANS64 P0, [R0+URZ+0x60], R3 ;  /* 0x00006003000085a7 */ /* 0x000ea400080010ff */
[----:B--2---:R-:W-:Y:S05]  /*2c80*/  @P0 EXIT ;  /* 0x000000000000094d */ /* 0x004fea0003800000 */
[----:B------:R-:W-:Y:S05]  /*2c90*/  BRA `(.L_x_53) ;  /* 0xfffffffc00ec7947 */ /* 0x000fea000383ffff */
.L_x_46:
[----:B------:R-:W-:Y:S05]  /*2ca0*/  BRA.U UP4, `(.L_x_54) ;  /* 0x0000001104a07547 */ /* 0x000fea000b800000 */
[----:B------:R-:W-:Y:S01]  /*2cb0*/  UMOV UR6, 0x40 ;  /* 0x0000004000067882 */ /* 0x000fe20000000000 */
[----:B------:R-:W-:Y:S01]  /*2cc0*/  NOP ;  /* 0x0000000000007918 */ /* 0x000fe20000000000 */
[----:B------:R-:W-:Y:S01]  /*2cd0*/  ULEA UR6, UR37, UR6, 0x18 ;  /* 0x0000000625067291 */ /* 0x000fe2000f8ec0ff */
[----:B------:R-:W-:Y:S02]  /*2ce0*/  UMOV UR7, 0x400 ;  /* 0x0000040000077882 */ /* 0x000fe40000000000 */
[----:B------:R-:W-:-:S06]  /*2cf0*/  ULEA UR37, UR37, UR7, 0x18 ;  /* 0x0000000725257291 */ /* 0x000fcc000f8ec0ff */
[----:B------:R-:W1:Y:S02]  /*2d00*/  LDS.U8 R2, [UR6+0x1c] ;  /* 0x00001c06ff027984 */ /* 0x000e640008000000 */
[----:B-1----:R-:W-:-:S13]  /*2d10*/  ISETP.NE.AND P0, PT, R2, RZ, PT ;  /* 0x000000ff0200720c */ /* 0x002fda0003f05270 */
[----:B------:R-:W-:Y:S05]  /*2d20*/  @P0 BRA `(.L_x_55) ;  /* 0x0000000400080947 */ /* 0x000fea0003800000 */
[----:B------:R-:W-:Y:S02]  /*2d30*/  UISETP.NE.U32.AND UP0, UPT, UR5, 0x1, UPT ;  /* 0x000000010500788c */ /* 0x000fe4000bf05070 */
[----:B------:R-:W-:-:S07]  /*2d40*/  UIADD3 UR8, UPT, UPT, UR6, 0x8, URZ ;  /* 0x0000000806087890 */ /* 0x000fce000fffe0ff */
[----:B------:R-:W-:Y:S05]  /*2d50*/  BRA.U !UP0, `(.L_x_56) ;  /* 0x00000001089c7547 */ /* 0x000fea000b800000 */
[----:B------:R-:W-:Y:S01]  /*2d60*/  ELECT P0, URZ, PT ;  /* 0x0000000000ff782f */ /* 0x000fe20003800000 */
[----:B------:R-:W-:-:S12]  /*2d70*/  BSSY B0, `(.L_x_56) ;  /* 0x0000025000007945 */ /* 0x000fd80003800000 */
[----:B------:R-:W-:Y:S05]  /*2d80*/  @!P0 BRA `(.L_x_57) ;  /* 0x00000000008c8947 */ /* 0x000fea0003800000 */
[----:B------:R-:W-:-:S05]  /*2d90*/  UMOV UR7, 0x10 ;  /* 0x0000001000077882 */ /* 0x000fca0000000000 */
[----:B------:R-:W-:Y:S04]  /*2da0*/  DEPBAR.LE SB1, 0x36 ;  /* 0x00009d800000791a */ /* 0x000fe80000000000 */
[----:B------:R-:W1:Y:S02]  /*2db0*/  UTCATOMSWS.2CTA.FIND_AND_SET.ALIGN UP1, UR7, UR7 ;  /* 0x00000007000775e3 */ /* 0x000e640008220800 */
[----:B-1----:R-:W-:Y:S01]  /*2dc0*/  MOV R11, UR7 ;  /* 0x00000007000b7c02 */ /* 0x002fe20008000f00 */
[----:B------:R-:W-:Y:S06]  /*2dd0*/  BRA.U UP1, `(.L_x_58) ;  /* 0x0000000101187547 */ /* 0x000fec000b800000 */
.L_x_59:
[----:B------:R-:W-:Y:S05]  /*2de0*/  NANOSLEEP 0x64 ;  /* 0x000000640000795d */ /* 0x000fea0003800000 */
[----:B------:R-:W-:-:S05]  /*2df0*/  UMOV UR7, 0x10 ;  /* 0x0000001000077882 */ /* 0x000fca0000000000 */
[----:B------:R-:W-:Y:S04]  /*2e00*/  DEPBAR.LE SB1, 0x36 ;  /* 0x00009d800000791a */ /* 0x000fe80000000000 */
[----:B------:R-:W1:Y:S02]  /*2e10*/  UTCATOMSWS.2CTA.FIND_AND_SET.ALIGN UP1, UR7, UR7 ;  /* 0x00000007000775e3 */ /* 0x000e640008220800 */
[----:B-1----:R-:W-:Y:S01]  /*2e20*/  MOV R11, UR7 ;  /* 0x00000007000b7c02 */ /* 0x002fe20008000f00 */
[----:B------:R-:W-:Y:S05]  /*2e30*/  BRA.U !UP1, `(.L_x_59) ;  /* 0xfffffffd09e87547 */ /* 0x000fea000b83ffff */
.L_x_58:
[----:B------:R-:W1:Y:S01]  /*2e40*/  LDS R5, [UR6+0x10] ;  /* 0x00001006ff057984 */ /* 0x000e620008000800 */
[----:B------:R-:W-:Y:S01]  /*2e50*/  IMAD.U32 R3, RZ, RZ, UR37 ;  /* 0x00000025ff037e24 */ /* 0x000fe2000f8e00ff */
[----:B------:R-:W-:-:S03]  /*2e60*/  MOV R2, UR4 ;  /* 0x0000000400027c02 */ /* 0x000fc60008000f00 */
[----:B------:R-:W-:Y:S01]  /*2e70*/  VIADD R3, R3, 0x100 ;  /* 0x0000010003037836 */ /* 0x000fe20000000000 */
[----:B-1----:R-:W-:-:S04]  /*2e80*/  SHF.L.U32 R5, R5, 0x1f, RZ ;  /* 0x0000001f05057819 */ /* 0x002fc800000006ff */
[----:B------:R-:W1:Y:S02]  /*2e90*/  SYNCS.PHASECHK.TRANS64.TRYWAIT P0, [UR6+0x8], R5 ;  /* 0x00000805ff0075a7 */ /* 0x000e640008001106 */
[----:B-1----:R-:W-:Y:S05]  /*2ea0*/  @P0 BRA `(.L_x_60) ;  /* 0x0000000000080947 */ /* 0x002fea0003800000 */
[----:B------:R-:W1:Y:S02]  /*2eb0*/  SYNCS.PHASECHK.TRANS64.TRYWAIT P0, [UR6+0x8], R5 ;  /* 0x00000805ff0075a7 */ /* 0x000e640008001106 */
[----:B-1----:R-:W-:Y:S05]  /*2ec0*/  @!P0 BRA `(.L_x_61) ;  /* 0x0000004400048947 */ /* 0x002fea0003800000 */
.L_x_60:
[----:B-1----:R-:W-:Y:S01]  /*2ed0*/  HFMA2 R4, -RZ, RZ, 0, 5.9604644775390625e-08 ;  /* 0x00000001ff047431 */ /* 0x002fe200000001ff */
[----:B------:R-:W-:Y:S01]  /*2ee0*/  UPRMT UR7, UR4, 0x654, UR8 ;  /* 0x0000065404077896 */ /* 0x000fe20008000008 */
[----:B------:R-:W-:Y:S01]  /*2ef0*/  IMAD.MOV.U32 R6, RZ, RZ, 0xffff ;  /* 0x0000ffffff067424 */ /* 0x000fe200078e00ff */
[----:B------:R-:W-:Y:S01]  /*2f00*/  PRMT R2, R2, 0x654, R3 ;  /* 0x0000065402027816 */ /* 0x000fe20000000003 */
[----:B------:R-:W-:Y:S02]  /*2f10*/  IMAD.MOV.U32 R5, RZ, RZ, 0x4 ;  /* 0x00000004ff057424 */ /* 0x000fe400078e00ff */
[----:B------:R-:W-:Y:S01]  /*2f20*/  IMAD.SHL.U32 R9, R11, 0x20, RZ ;  /* 0x000000200b097824 */ /* 0x000fe200078e00ff */
[----:B------:R-:W-:Y:S02]  /*2f30*/  MOV R3, UR7 ;  /* 0x0000000700037c02 */ /* 0x000fe40008000f00 */
[-C--:B------:R-:W-:Y:S01]  /*2f40*/  SHF.L.U32 R7, R6, R11.reuse, RZ ;  /* 0x0000000b06077219 */ /* 0x080fe200000006ff */
[----:B------:R1:W-:Y:S01]  /*2f50*/  SYNCS.ARRIVE.TRANS64.RED RZ, [UR7], R5 ;  /* 0x00000005ffff79a7 */ /* 0x0003e20008000407 */
[----:B------:R-:W-:Y:S01]  /*2f60*/  SHF.L.U32 R6, R4, R11, RZ ;  /* 0x0000000b04067219 */ /* 0x000fe200000006ff */
[----:B------:R1:W-:Y:S04]  /*2f70*/  STS [UR37+0x100], R9 ;  /* 0x00010009ff007988 */ /* 0x0003e80008000825 */
[----:B------:R1:W-:Y:S04]  /*2f80*/  STAS [R2.64], R11 ;  /* 0x0000000b02007dbd */ /* 0x0003e8000c0008ff */
[----:B------:R1:W-:Y:S04]  /*2f90*/  ATOMS.OR RZ, [UR6+0x14], R7 ;  /* 0x00001407ffff798c */ /* 0x0003e8000b000006 */
[----:B------:R1:W-:Y:S04]  /*2fa0*/  ATOMS.OR RZ, [UR6+0x18], R6 ;  /* 0x00001806ffff798c */ /* 0x0003e8000b000006 */
[----:B------:R1:W-:Y:S02]  /*2fb0*/  ATOMS.XOR RZ, [UR6+0x10], R4 ;  /* 0x00001004ffff798c */ /* 0x0003e4000b800006 */
.L_x_57:
[----:B------:R-:W-:Y:S05]  /*2fc0*/  BSYNC B0 ;  /* 0x0000000000007941 */ /* 0x000fea0003800000 */
.L_x_56:
[----:B------:R-:W-:Y:S05]  /*2fd0*/  BRA.U UP0, `(.L_x_62) ;  /* 0x00000001006c7547 */ /* 0x000fea000b800000 */
[----:B------:R-:W-:-:S03]  /*2fe0*/  UMOV UR7, 0xffffffff ;  /* 0xffffffff00077882 */ /* 0x000fc60000000000 */
[----:B------:R-:W-:Y:S05]  /*2ff0*/  BRA.DIV UR7, `(.L_x_63) ;  /* 0x0000004207d07947 */ /* 0x000fea000b800000 */
[----:B------:R-:W-:-:S13]  /*3000*/  ELECT P6, URZ, PT ;  /* 0x0000000000ff782f */ /* 0x000fda00038c0000 */
.L_x_127:
[----:B------:R-:W-:Y:S05]  /*3010*/  @!P6 BRA `(.L_x_62) ;  /* 0x00000000005ce947 */ /* 0x000fea0003800000 */
[----:B-1----:R-:W1:Y:S02]  /*3020*/  LDS R3, [UR6+0x10] ;  /* 0x00001006ff037984 */ /* 0x002e640008000800 */
[----:B-1----:R-:W-:-:S04]  /*3030*/  SHF.L.U32 R3, R3, 0x1f, RZ ;  /* 0x0000001f03037819 */ /* 0x002fc800000006ff */
[----:B------:R-:W1:Y:S02]  /*3040*/  SYNCS.PHASECHK.TRANS64.TRYWAIT P0, [UR6+0x8], R3 ;  /* 0x00000803ff0075a7 */ /* 0x000e640008001106 */
[----:B-1----:R-:W-:Y:S05]  /*3050*/  @P0 BRA `(.L_x_64) ;  /* 0x0000000000080947 */ /* 0x002fea0003800000 */
[----:B------:R-:W1:Y:S02]  /*3060*/  SYNCS.PHASECHK.TRANS64.TRYWAIT P0, [UR6+0x8], R3 ;  /* 0x00000803ff0075a7 */ /* 0x000e640008001106 */
[----:B-1----:R-:W-:Y:S05]  /*3070*/  @!P0 BRA `(.L_x_65) ;  /* 0x0000004000d08947 */ /* 0x002fea0003800000 */
.L_x_64:
[----:B------:R-:W2:Y:S01]  /*3080*/  LDS R5, [UR37+0x100] ;  /* 0x00010025ff057984 */ /* 0x000ea20008000800 */
[----:B-1----:R-:W-:Y:S02]  /*3090*/  HFMA2 R2, -RZ, RZ, 0, 5.9604644775390625e-08 ;  /* 0x00000001ff027431 */ /* 0x002fe400000001ff */
[----:B------:R-:W-:Y:S01]  /*30a0*/  IMAD.MOV.U32 R3, RZ, RZ, 0xffff ;  /* 0x0000ffffff037424 */ /* 0x000fe200078e00ff */
[----:B------:R-:W-:Y:S01]  /*30b0*/  UPRMT UR7, UR4, 0x654, UR8 ;  /* 0x0000065404077896 */ /* 0x000fe20008000008 */
[----:B--2---:R-:W-:-:S03]  /*30c0*/  IMAD.SHL.U32 R4, R5, 0x20, RZ ;  /* 0x0000002005047824 */ /* 0x004fc600078e00ff */
[-C--:B------:R-:W-:Y:S02]  /*30d0*/  SHF.L.U32 R3, R3, R5.reuse, RZ ;  /* 0x0000000503037219 */ /* 0x080fe400000006ff */
[----:B------:R-:W-:Y:S01]  /*30e0*/  SHF.L.U32 R5, R2, R5, RZ ;  /* 0x0000000502057219 */ /* 0x000fe200000006ff */
[----:B------:R2:W-:Y:S04]  /*30f0*/  STS [UR37+0x100], R4 ;  /* 0x00010004ff007988 */ /* 0x0005e80008000825 */
[----:B------:R2:W-:Y:S04]  /*3100*/  ATOMS.OR RZ, [UR6+0x14], R3 ;  /* 0x00001403ffff798c */ /* 0x0005e8000b000006 */
[----:B------:R2:W-:Y:S01]  /*3110*/  ATOMS.OR RZ, [UR6+0x18], R5 ;  /* 0x00001805ffff798c */ /* 0x0005e2000b000006 */
[----:B------:R-:W-:Y:S03]  /*3120*/  SYNCS.ARRIVE.TRANS64.RED.A1T0 RZ, [UR7], RZ ;  /* 0x000000ffffff79a7 */ /* 0x000fe60008100407 */
[----:B------:R2:W-:Y:S01]  /*3130*/  ATOMS.XOR RZ, [UR6+0x10], R2 ;  /* 0x00001002ffff798c */ /* 0x0005e2000b800006 */
[----:B------:R-:W-:Y:S05]  /*3140*/  BRA `(.L_x_62) ;  /* 0x0000000000107947 */ /* 0x000fea0003800000 */
.L_x_55:
[----:B------:R-:W-:-:S05]  /*3150*/  MOV R2, 0xffffffff ;  /* 0xffffffff00027802 */ /* 0x000fca0000000f00 */
[----:B------:R1:W-:Y:S02]  /*3160*/  STS [UR37+0x100], R2 ;  /* 0x00010002ff007988 */ /* 0x0003e40008000825 */
[----:B-1----:R-:W-:Y:S02]  /*3170*/  MOV R2, 0x3190 ;  /* 0x0000319000027802 */ /* 0x002fe40000000f00 */
[----:B-----5:R-:W-:Y:S05]  /*3180*/  CALL.REL.NOINC `($__internal_1_$__cuda_sm10x_tcgen05_guardrail_trap_phase_invalid_during_alloc) ;  /* 0x0000004400d87944 */ /* 0x020fea0003c00000 */
.L_x_62:
[----:B------:R-:W-:Y:S05]  /*3190*/  WARPSYNC.ALL ;  /* 0x0000000000007948 */ /* 0x000fea0003800000 */
[----:B------:R-:W3:Y:S01]  /*31a0*/  S2UR UR8, SR_CgaCtaId ;  /* 0x00000000000879c3 */ /* 0x000ee20000008800 */
[----:B------:R-:W-:Y:S01]  /*31b0*/  UMOV UR6, 0x400 ;  /* 0x0000040000067882 */ /* 0x000fe20000000000 */
[----:B------:R-:W-:-:S06]  /*31c0*/  NOP ;  /* 0x0000000000007918 */ /* 0x000fcc0000000000 */
[----:B------:R-:W-:Y:S06]  /*31d0*/  BAR.ARV 0x6, 0xa0 ;  /* 0x0182800000007b1d */ /* 0x000fec0000002000 */
[----:B------:R-:W-:Y:S01]  /*31e0*/  LOP3.LUT R0, R0, 0xffff, RZ, 0xc0, !PT ;  /* 0x0000ffff00007812 */ /* 0x000fe200078ec0ff */
[----:B-1----:R-:W-:Y:S01]  /*31f0*/  IMAD.MOV.U32 R9, RZ, RZ, 0x1 ;  /* 0x00000001ff097424 */ /* 0x002fe200078e00ff */
[----:B------:R-:W-:Y:S01]  /*3200*/  LOP3.LUT R8, R8, 0xffff, RZ, 0xc0, !PT ;  /* 0x0000ffff08087812 */ /* 0x000fe200078ec0ff */
[----:B------:R-:W-:Y:S01]  /*3210*/  UMOV UR22, URZ ;  /* 0x000000ff00167c82 */ /* 0x000fe20008000000 */
[----:B------:R-:W-:Y:S01]  /*3220*/  R2UR UR12, R0 ;  /* 0x00000000000c72ca */ /* 0x000fe200000e0000 */
[----:B------:R-:W-:Y:S01]  /*3230*/  UMOV UR21, URZ ;  /* 0x000000ff00157c82 */ /* 0x000fe20008000000 */
[----:B------:R-:W-:Y:S01]  /*3240*/  R2UR UR13, R8 ;  /* 0x00000000080d72ca */ /* 0x000fe200000e0000 */
[----:B------:R-:W-:Y:S01]  /*3250*/  IMAD.MOV.U32 R8, RZ, RZ, RZ ;  /* 0x000000ffff087224 */ /* 0x000fe200078e00ff */
[----:B------:R-:W-:Y:S01]  /*3260*/  UMOV UR20, URZ ;  /* 0x000000ff00147c82 */ /* 0x000fe20008000000 */
[----:B------:R-:W-:-:S02]  /*3270*/  UISETP.NE.AND UP2, UPT, UR5, URZ, UPT ;  /* 0x000000ff0500728c */ /* 0x000fc4000bf45270 */
[----:B---3--:R-:W-:Y:S01]  /*3280*/  ULEA UR8, UR8, UR6, 0x18 ;  /* 0x0000000608087291 */ /* 0x008fe2000f8ec0ff */
[----:B------:R-:W1:Y:S03]  /*3290*/  LDCU UR6, c[0x0][0x38c] ;  /* 0x00007180ff0677ac */ /* 0x000e660008000800 */
[----:B------:R-:W-:Y:S02]  /*32a0*/  UIADD3 UR14, UPT, UPT, UR8, 0x4400, URZ ;  /* 0x00004400080e7890 */ /* 0x000fe4000fffe0ff */
[----:B------:R-:W-:-:S03]  /*32b0*/  UIADD3 UR15, UPT, UPT, UR8, 0xa400, URZ ;  /* 0x0000a400080f7890 */ /* 0x000fc6000fffe0ff */
[----:B--2---:R-:W2:Y:S01]  /*32c0*/  LDS R2, [UR8+0x100] ;  /* 0x00010008ff027984 */ /* 0x004ea20008000800 */
[----:B------:R-:W-:Y:S02]  /*32d0*/  USHF.R.U32.HI UR14, URZ, 0x4, UR14 ;  /* 0x00000004ff0e7899 */ /* 0x000fe4000801160e */
[----:B------:R-:W-:Y:S02]  /*32e0*/  USHF.R.U32.HI UR15, URZ, 0x4, UR15 ;  /* 0x00000004ff0f7899 */ /* 0x000fe4000801160f */
[----:B------:R-:W-:Y:S02]  /*32f0*/  ULOP3.LUT UR14, UR14, 0x3fff, URZ, 0xc0, !UPT ;  /* 0x00003fff0e0e7892 */ /* 0x000fe4000f8ec0ff */
[----:B------:R-:W-:Y:S02]  /*3300*/  ULOP3.LUT UR15, UR15, 0x3fff, URZ, 0xc0, !UPT ;  /* 0x00003fff0f0f7892 */ /* 0x000fe4000f8ec0ff */
[----:B------:R-:W-:Y:S02]  /*3310*/  ULOP3.LUT UR14, UR14, 0x10000, URZ, 0xfc, !UPT ;  /* 0x000100000e0e7892 */ /* 0x000fe4000f8efcff */
[----:B-1----:R-:W-:-:S02]  /*3320*/  UIADD3 UR6, UPT, UPT, UR6, 0x3f, URZ ;  /* 0x0000003f06067890 */ /* 0x002fc4000fffe0ff */
[----:B------:R-:W-:Y:S02]  /*3330*/  ULOP3.LUT UR15, UR15, 0x10000, URZ, 0xfc, !UPT ;  /* 0x000100000f0f7892 */ /* 0x000fe4000f8efcff */
[----:B------:R-:W-:Y:S01]  /*3340*/  USHF.R.S32.HI UR7, URZ, 0x1f, UR6 ;  /* 0x0000001fff077899 */ /* 0x000fe20008011406 */
[----:B------:R-:W-:Y:S01]  /*3350*/  UMOV UR28, 0x0 ;  /* 0x00000000001c7882 */ /* 0x000fe20000000000 */
[----:B------:R-:W-:Y:S02]  /*3360*/  UMOV UR29, 0x10100490 ;  /* 0x10100490001d7882 */ /* 0x000fe40000000000 */
[----:B------:R-:W-:Y:S01]  /*3370*/  ULEA.HI UR7, UR7, UR6, URZ, 0x6 ;  /* 0x0000000607077291 */ /* 0x000fe2000f8f30ff */
[----:B------:R-:W-:Y:S01]  /*3380*/  UMOV UR26, 0x0 ;  /* 0x00000000001a7882 */ /* 0x000fe20000000000 */
[----:B------:R-:W-:Y:S02]  /*3390*/  UMOV UR27, 0x10100490 ;  /* 0x10100490001b7882 */ /* 0x000fe40000000000 */
[----:B------:R-:W-:-:S04]  /*33a0*/  USHF.R.S32.HI UR7, URZ, 0x6, UR7 ;  /* 0x00000006ff077899 */ /* 0x000fc80008011407 */
[----:B------:R-:W-:-:S04]  /*33b0*/  UISETP.LT.AND UP0, UPT, UR7, 0x1, UPT ;  /* 0x000000010700788c */ /* 0x000fc8000bf01270 */
[----:B------:R-:W-:Y:S01]  /*33c0*/  USEL UR23, UR7, 0x1, !UP0 ;  /* 0x0000000107177887 */ /* 0x000fe2000c000000 */
[----:B--2---:R-:W-:Y:S02]  /*33d0*/  R2UR UR24, R2 ;  /* 0x00000000021872ca */ /* 0x004fe400000e0000 */
[----:B------:R-:W-:-:S13]  /*33e0*/  CS2R R2, SRZ ;  /* 0x0000000000027805 */ /* 0x000fda000001ff00 */
.L_x_73:
[C---:B------:R-:W-:Y:S02]  /*33f0*/  LEA R0, R8.reuse, UR8, 0x3 ;  /* 0x0000000808007c11 */ /* 0x040fe4000f8e18ff */
[----:B------:R-:W-:Y:S02]  /*3400*/  SHF.L.U32 R5, R3, 0x1f, RZ ;  /* 0x0000001f03057819 */ /* 0x000fe400000006ff */
[----:B------:R-:W-:Y:S02]  /*3410*/  LEA R4, R8, UR8, 0x4 ;  /* 0x0000000808047c11 */ /* 0x000fe4000f8e20ff */
[----:B------:R-:W1:Y:S02]  /*3420*/  SYNCS.PHASECHK.TRANS64.TRYWAIT P0, [R0+URZ+0x50], R5 ;  /* 0x00005005000075a7 */ /* 0x000e6400080011ff */
[----:B-1-34-:R-:W-:Y:S05]  /*3430*/  @!P0 BRA `(.L_x_66) ;  /* 0x0000003c00f88947 */ /* 0x01afea0003800000 */
.L_x_128:
[----:B-1----:R-:W1:Y:S01]  /*3440*/  LDS.128 R4, [R4+0xe0] ;  /* 0x0000e00004047984 */ /* 0x002e620000000c00 */
[----:B------:R-:W-:Y:S02]  /*3450*/  VIADD R0, R0, 0x60 ;  /* 0x0000006000007836 */ /* 0x000fe40000000000 */
[----:B------:R-:W-:Y:S01]  /*3460*/  VIADD R8, R8, 0x1 ;  /* 0x0000000108087836 */ /* 0x000fe20000000000 */
[----:B------:R-:W-:Y:S01]  /*3470*/  @!PT LDS RZ, [RZ] ;  /* 0x00000000fffff984 */ /* 0x000fe20000000800 */
[----:B------:R-:W-:Y:S01]  /*3480*/  @!PT LDS RZ, [RZ] ;  /* 0x00000000fffff984 */ /* 0x000fe20000000800 */
[----:B------:R-:W-:Y:S01]  /*3490*/  @!PT LDS RZ, [RZ] ;  /* 0x00000000fffff984 */ /* 0x000fe20000000800 */
[----:B------:R-:W-:Y:S01]  /*34a0*/  @!PT LDS RZ, [RZ] ;  /* 0x00000000fffff984 */ /* 0x000fe20000000800 */
[----:B------:R2:W-:Y:S06]  /*34b0*/  MEMBAR.ALL.CTA ;  /* 0x0000000000007992 */ /* 0x0005ec0000008000 */
[----:B--2---:R-:W2:Y:S01]  /*34c0*/  FENCE.VIEW.ASYNC.S ;  /* 0x00000000000073c6 */ /* 0x004ea20000000000 */
[----:B------:R-:W-:-:S04]  /*34d0*/  PRMT R0, RZ, 0x654, R0 ;  /* 0x00000654ff007816 */ /* 0x000fc80000000000 */
[----:B--2---:R2:W-:Y:S01]  /*34e0*/  SYNCS.ARRIVE.TRANS64.RED.A1T0 RZ, [R0+URZ], RZ ;  /* 0x000000ff00ff79a7 */ /* 0x0045e200081004ff */
[----:B-1----:R-:W-:Y:S01]  /*34f0*/  LOP3.LUT P1, RZ, R6, 0x1, RZ, 0xc0, !PT ;  /* 0x0000000106ff7812 */ /* 0x002fe2000782c0ff */
[----:B--2---:R-:W-:-:S12]  /*3500*/  BRA.U UP2, `(.L_x_67) ;  /* 0x0000000102e07547 */ /* 0x004fd8000b800000 */
[----:B------:R-:W1:Y:S01]  /*3510*/  LDCU UR6, c[0x0][0x38c] ;  /* 0x00007180ff0677ac */ /* 0x000e620008000800 */
[----:B------:R-:W-:Y:S02]  /*3520*/  PLOP3.LUT P2, PT, PT, PT, PT, 0x80, 0x8 ;  /* 0x000000000008781c */ /* 0x000fe40003f4f070 */
[----:B------:R-:W-:Y:S01]  /*3530*/  SHF.L.U32 R5, R9, 0x1f, RZ ;  /* 0x0000001f09057819 */ /* 0x000fe200000006ff */
[----:B------:R-:W-:Y:S02]  /*3540*/  ULEA UR10, UR22, UR8, 0x3 ;  /* 0x00000008160a7291 */ /* 0x000fe4000f8e18ff */
[----:B------:R-:W-:Y:S02]  /*3550*/  ULEA UR11, UR22, UR24, 0x6 ;  /* 0x00000018160b7291 */ /* 0x000fe4000f8e30ff */
[----:B-1----:R-:W-:-:S06]  /*3560*/  UISETP.GE.AND UP0, UPT, UR6, 0x1, UPT ;  /* 0x000000010600788c */ /* 0x002fcc000bf06270 */
[----:B------:R-:W-:-:S05]  /*3570*/  PLOP3.LUT P0, PT, PT, PT, UP0, 0x80, 0x8 ;  /* 0x000000000008781c */ /* 0x000fca0003f0f008 */
[----:B------:R-:W-:-:S08]  /*3580*/  @UP0 ULEA UR6, UR21, UR8, 0x3 ;  /* 0x0000000815060291 */ /* 0x000fd0000f8e18ff */
[----:B------:R-:W-:-:S04]  /*3590*/  @P0 SHF.L.U32 R0, R2, 0x1f, RZ ;  /* 0x0000001f02000819 */ /* 0x000fc800000006ff */
[----:B------:R1:W2:Y:S01]  /*35a0*/  @P0 SYNCS.PHASECHK.TRANS64.TRYWAIT P2, [UR6], R0 ;  /* 0x00000000ff0005a7 */ /* 0x0002a20008041106 */
[----:B------:R-:W3:Y:S02]  /*35b0*/  SYNCS.PHASECHK.TRANS64.TRYWAIT P0, [UR10+0x90], R5 ;  /* 0x00009005ff0075a7 */ /* 0x000ee4000800110a */
[----:B-123--:R-:W-:Y:S05]  /*35c0*/  @!P0 BRA `(.L_x_68) ;  /* 0x0000003c00a88947 */ /* 0x00efea0003800000 */
.L_x_130:
[----:B------:R-:W-:Y:S01]  /*35d0*/  UMOV UR19, UR20 ;  /* 0x0000001400137c82 */ /* 0x000fe20008000000 */
[----:B------:R-:W-:Y:S05]  /*35e0*/  BRA.U !UP0, `(.L_x_69) ;  /* 0x0000000108987547 */ /* 0x000fea000b800000 */
[----:B------:R-:W-:Y:S02]  /*35f0*/  UIADD3 UR19, UPT, UPT, UR23, UR20, URZ ;  /* 0x0000001417137290 */ /* 0x000fe4000fffe0ff */
[----:B------:R-:W-:Y:S01]  /*3600*/  UPLOP3.LUT UP3, UPT, UPT, UPT, UPT, 0x40, 0x4 ;  /* 0x000000000004789c */ /* 0x000fe20003f6e870 */
[----:B------:R-:W-:Y:S01]  /*3610*/  UMOV UR18, UR7 ;  /* 0x0000000700127c82 */ /* 0x000fe20008000000 */
[----:B------:R-:W-:-:S09]  /*3620*/  UMOV UR17, UR21 ;  /* 0x0000001500117c82 */ /* 0x000fd20008000000 */
.L_x_72:
[----:B--2---:R-:W-:Y:S01]  /*3630*/  ULEA UR9, UR17, UR8, 0x3 ;  /* 0x0000000811097291 */ /* 0x004fe2000f8e18ff */
[----:B---3--:R-:W-:Y:S11]  /*3640*/  @P2 BRA `(.L_x_70) ;  /* 0x00000000000c2947 */ /* 0x008ff60003800000 */
[----:B-1----:R-:W-:Y:S04]  /*3650*/  SHF.L.U32 R5, R2, 0x1f, RZ ;  /* 0x0000001f02057819 */ /* 0x002fe800000006ff */
[----:B------:R-:W1:Y:S02]  /*3660*/  SYNCS.PHASECHK.TRANS64.TRYWAIT P0, [UR9], R5 ;  /* 0x00000005ff0075a7 */ /* 0x000e640008001109 */
[----:B-1----:R-:W-:Y:S05]  /*3670*/  @!P0 BRA `(.L_x_71) ;  /* 0x0000003c00948947 */ /* 0x002fea0003800000 */
.L_x_70:
[----:B------:R-:W-:Y:S01]  /*3680*/  UISETP.NE.AND UP0, UPT, UR18, 0x1, UPT ;  /* 0x000000011200788c */ /* 0x000fe2000bf05270 */
[----:B------:R-:W-:Y:S01]  /*3690*/  PLOP3.LUT P2, PT, PT, PT, PT, 0x80, 0x8 ;  /* 0x000000000008781c */ /* 0x000fe20003f4f070 */
[----:B------:R-:W-:Y:S02]  /*36a0*/  UIADD3 UR21, UPT, UPT, UR17, 0x1, URZ ;  /* 0x0000000111157890 */ /* 0x000fe4000fffe0ff */
[----:B------:R-:W-:Y:S02]  /*36b0*/  ULEA UR30, UR17, UR15, 0x7 ;  /* 0x0000000f111e7291 */ /* 0x000fe4000f8e38ff */
[----:B------:R-:W-:Y:S01]  /*36c0*/  UISETP.NE.AND UP1, UPT, UR21, 0x3, UPT ;  /* 0x000000031500788c */ /* 0x000fe2000bf25270 */
[----:B------:R-:W-:Y:S01]  /*36d0*/  PLOP3.LUT P0, PT, PT, PT, UP0, 0x80, 0x8 ;  /* 0x000000000008781c */ /* 0x000fe20003f0f008 */
[----:B------:R-:W-:Y:S02]  /*36e0*/  ULEA UR32, UR17, UR14, 0x9 ;  /* 0x0000000e11207291 */ /* 0x000fe4000f8e48ff */
[----:B------:R-:W-:Y:S02]  /*36f0*/  USEL UR16, URZ, 0x1, UP1 ;  /* 0x00000001ff107887 */ /* 0x000fe40008800000 */
[----:B------:R-:W-:Y:S02]  /*3700*/  USEL UR21, UR21, URZ, UP1 ;  /* 0x000000ff15157287 */ /* 0x000fe40008800000 */
[----:B------:R-:W-:Y:S02]  /*3710*/  UIADD3 UR36, UPT, UPT, UR30, 0x2, URZ ;  /* 0x000000021e247890 */ /* 0x000fe4000fffe0ff */
[----:B------:R-:W-:Y:S01]  /*3720*/  @UP0 ULEA UR6, UR21, UR8, 0x3 ;  /* 0x0000000815060291 */ /* 0x000fe2000f8e18ff */
[----:B------:R-:W-:Y:S01]  /*3730*/  LOP3.LUT R2, R2, UR16, RZ, 0x3c, !PT ;  /* 0x0000001002027c12 */ /* 0x000fe2000f8e3cff */
[----:B------:R-:W-:Y:S02]  /*3740*/  UIADD3 UR34, UPT, UPT, UR32, 0x2, URZ ;  /* 0x0000000220227890 */ /* 0x000fe4000fffe0ff */
[----:B------:R-:W-:Y:S01]  /*3750*/  UIADD3 UR9, UPT, UPT, UR9, 0x18, URZ ;  /* 0x0000001809097890 */ /* 0x000fe2000fffe0ff */
[----:B-1----:R-:W-:Y:S01]  /*3760*/  @P0 SHF.L.U32 R0, R2, 0x1f, RZ ;  /* 0x0000001f02000819 */ /* 0x002fe200000006ff */
[----:B------:R-:W-:Y:S01]  /*3770*/  UMOV UR31, 0x80004020 ;  /* 0x80004020001f7882 */ /* 0x000fe20000000000 */
[----:B------:R-:W-:Y:S01]  /*3780*/  UMOV UR33, 0x80004020 ;  /* 0x8000402000217882 */ /* 0x000fe20000000000 */
[----:B------:R-:W-:Y:S01]  /*3790*/  UMOV UR37, 0x80004020 ;  /* 0x8000402000257882 */ /* 0x000fe20000000000 */
[----:B------:R2:W3:Y:S01]  /*37a0*/  @P0 SYNCS.PHASECHK.TRANS64.TRYWAIT P2, [UR6], R0 ;  /* 0x00000000ff0005a7 */ /* 0x0004e20008041106 */
[----:B------:R-:W-:Y:S01]  /*37b0*/  UIADD3 UR20, UPT, UPT, UR20, 0x1, URZ ;  /* 0x0000000114147890 */ /* 0x000fe2000fffe0ff */
[----:B------:R2:W-:Y:S01]  /*37c0*/  UTCQMMA.2CTA gdesc[UR32], gdesc[UR30], tmem[UR11], tmem[UR28], idesc[UR29], UP3 ;  /* 0x00ff1c1e200075ea */ /* 0x0005e20009a0030b */
[----:B------:R-:W-:Y:S02]  /*37d0*/  UIADD3 UR18, UPT, UPT, UR18, -0x1, URZ ;  /* 0xffffffff12127890 */ /* 0x000fe4000fffe0ff */
[----:B------:R-:W-:Y:S02]  /*37e0*/  UISETP.NE.AND UP0, UPT, UR20, UR19, UPT ;  /* 0x000000131400728c */ /* 0x000fe4000bf05270 */
[----:B------:R-:W-:Y:S01]  /*37f0*/  UPLOP3.LUT UP3, UPT, UPT, UPT, UPT, 0x80, 0x8 ;  /* 0x000000000008789c */ /* 0x000fe20003f6f070 */
[----:B------:R-:W-:Y:S01]  /*3800*/  UMOV UR35, 0x80004020 ;  /* 0x8000402000237882 */ /* 0x000fe20000000000 */
[----:B------:R-:W-:Y:S01]  /*3810*/  UMOV UR17, UR21 ;  /* 0x0000001500117c82 */ /* 0x000fe20008000000 */
[----:B------:R2:W-:Y:S01]  /*3820*/  UTCQMMA.2CTA gdesc[UR34], gdesc[UR36], tmem[UR11], tmem[UR26], idesc[UR27], UPT ;  /* 0x00ff1a24220075ea */ /* 0x0005e2000ba0030b */
[----:B------:R2:W-:Y:S03]  /*3830*/  UTCBAR.2CTA.MULTICAST [UR9], URZ, UR13 ;  /* 0x000000ff090073e9 */ /* 0x0005e6000820080d */
[----:B------:R-:W-:Y:S05]  /*3840*/  BRA.U UP0, `(.L_x_72) ;  /* 0xfffffffd00787547 */ /* 0x000fea000b83ffff */
.L_x_69:
[----:B------:R-:W-:Y:S01]  /*3850*/  UIADD3 UR10, UPT, UPT, UR10, 0x70, URZ ;  /* 0x000000700a0a7890 */ /* 0x000fe2000fffe0ff */
[----:B------:R-:W-:-:S08]  /*3860*/  UMOV UR20, UR19 ;  /* 0x0000001300147c82 */ /* 0x000fd00008000000 */
[----:B------:R4:W-:Y:S01]  /*3870*/  UTCBAR.2CTA.MULTICAST [UR10], URZ, UR12 ;  /* 0x000000ff0a0073e9 */ /* 0x0009e2000820080c */
[----:B------:R-:W-:Y:S02]  /*3880*/  NOP ;  /* 0x0000000000007918 */ /* 0x000fe40000000000 */
.L_x_67:
[----:B------:R-:W-:Y:S01]  /*3890*/  UIADD3 UR22, UPT, UPT, UR22, 0x1, URZ ;  /* 0x0000000116167890 */ /* 0x000fe2000fffe0ff */
[----:B------:R-:W-:-:S03]  /*38a0*/  ISETP.NE.AND P0, PT, R8, 0x2, PT ;  /* 0x000000020800780c */ /* 0x000fc60003f05270 */
[----:B------:R-:W-:Y:S01]  /*38b0*/  UISETP.NE.AND UP0, UPT, UR22, 0x4, UPT ;  /* 0x000000041600788c */ /* 0x000fe2000bf05270 */
[----:B-12---:R-:W-:Y:S02]  /*38c0*/  SEL R0, RZ, 0x1, P0 ;  /* 0x00000001ff007807 */ /* 0x006fe40000000000 */
[----:B------:R-:W-:Y:S01]  /*38d0*/  SEL R8, R8, RZ, P0 ;  /* 0x000000ff08087207 */ /* 0x000fe20000000000 */
[----:B------:R-:W-:Y:S01]  /*38e0*/  USEL UR6, URZ, 0x1, UP0 ;  /* 0x00000001ff067887 */ /* 0x000fe20008000000 */
[----:B------:R-:W-:Y:S01]  /*38f0*/  LOP3.LUT R3, R3, R0, RZ, 0x3c, !PT ;  /* 0x0000000003037212 */ /* 0x000fe200078e3cff */
[----:B------:R-:W-:-:S04]  /*3900*/  USEL UR22, UR22, URZ, UP0 ;  /* 0x000000ff16167287 */ /* 0x000fc80008000000 */
[----:B------:R-:W-:Y:S01]  /*3910*/  LOP3.LUT R9, R9, UR6, RZ, 0x3c, !PT ;  /* 0x0000000609097c12 */ /* 0x000fe2000f8e3cff */
[----:B------:R-:W-:Y:S07]  /*3920*/  @P1 BRA `(.L_x_73) ;  /* 0xfffffff800b01947 */ /* 0x000fee000383ffff */
[----:B------:R-:W1:Y:S01]  /*3930*/  S2UR UR6, SR_CgaCtaId ;  /* 0x00000000000679c3 */ /* 0x000e620000008800 */
[----:B------:R-:W-:Y:S01]  /*3940*/  ELECT P0, URZ, PT ;  /* 0x0000000000ff782f */ /* 0x000fe20003800000 */
[----:B------:R-:W-:Y:S01]  /*3950*/  HFMA2 R0, -RZ, RZ, 0, 5.9604644775390625e-08 ;  /* 0x00000001ff007431 */ /* 0x000fe200000001ff */
[----:B------:R-:W-:-:S05]  /*3960*/  UMOV UR7, 0x40 ;  /* 0x0000004000077882 */ /* 0x000fca0000000000 */
[----:B------:R-:W-:Y:S01]  /*3970*/  UVIRTCOUNT.DEALLOC.SMPOOL 0x80 ;  /* 0x000000800000784c */ /* 0x000fe20000000000 */
[----:B------:R-:W-:Y:S02]  /*3980*/  UISETP.NE.AND UP0, UPT, UR5, URZ, UPT ;  /* 0x000000ff0500728c */ /* 0x000fe4000bf05270 */
[----:B-1----:R-:W-:-:S09]  /*3990*/  ULEA UR6, UR6, UR7, 0x18 ;  /* 0x0000000706067291 */ /* 0x002fd2000f8ec0ff */
[----:B------:R1:W-:Y:S01]  /*39a0*/  @P0 STS.U8 [UR6+0x1c], R0 ;  /* 0x00001c00ff000988 */ /* 0x0003e20008000006 */
[----:B------:R-:W-:Y:S05]  /*39b0*/  BRA.U UP0, `(.L_x_74) ;  /* 0x0000000100a07547 */ /* 0x000fea000b800000 */
[----:B------:R-:W-:Y:S01]  /*39c0*/  UIADD3 UR5, UPT, UPT, UR8, 0x90, URZ ;  /* 0x0000009008057890 */ /* 0x000fe2000fffe0ff */
[----:B------:R-:W-:-:S03]  /*39d0*/  SHF.L.U32 R3, R9, 0x1f, RZ ;  /* 0x0000001f09037819 */ /* 0x000fc600000006ff */
[----:B------:R-:W-:-:S09]  /*39e0*/  ULEA UR7, UR22, UR5, 0x3 ;  /* 0x0000000516077291 */ /* 0x000fd2000f8e18ff */
[----:B------:R-:W2:Y:S02]  /*39f0*/  SYNCS.PHASECHK.TRANS64.TRYWAIT P0, [UR7], R3 ;  /* 0x00000003ff0075a7 */ /* 0x000ea40008001107 */
[----:B--2---:R-:W-:Y:S05]  /*3a00*/  @!P0 BRA `(.L_x_75) ;  /* 0x0000003800c88947 */ /* 0x004fea0003800000 */
.L_x_133:
[----:B------:R-:W-:-:S04]  /*3a10*/  UIADD3 UR9, UPT, UPT, UR22, 0x1, URZ ;  /* 0x0000000116097890 */ /* 0x000fc8000fffe0ff */
[----:B------:R-:W-:-:S04]  /*3a20*/  UISETP.NE.AND UP1, UPT, UR9, 0x4, UPT ;  /* 0x000000040900788c */ /* 0x000fc8000bf25270 */
[----:B----4-:R-:W-:Y:S02]  /*3a30*/  USEL UR10, URZ, 0x1, UP1 ;  /* 0x00000001ff0a7887 */ /* 0x010fe40008800000 */
[----:B------:R-:W-:-:S04]  /*3a40*/  USEL UR9, UR9, URZ, UP1 ;  /* 0x000000ff09097287 */ /* 0x000fc80008800000 */
[----:B------:R-:W-:Y:S01]  /*3a50*/  ULEA UR7, UR9, UR5, 0x3 ;  /* 0x0000000509077291 */ /* 0x000fe2000f8e18ff */
[----:B------:R-:W-:-:S04]  /*3a60*/  LOP3.LUT R2, R9, UR10, RZ, 0x3c, !PT ;  /* 0x0000000a09027c12 */ /* 0x000fc8000f8e3cff */
[----:B-1----:R-:W-:-:S04]  /*3a70*/  SHF.L.U32 R3, R2, 0x1f, RZ ;  /* 0x0000001f02037819 */ /* 0x002fc800000006ff */
[----:B------:R-:W1:Y:S02]  /*3a80*/  SYNCS.PHASECHK.TRANS64.TRYWAIT P0, [UR7], R3 ;  /* 0x00000003ff0075a7 */ /* 0x000e640008001107 */
[----:B-1----:R-:W-:Y:S05]  /*3a90*/  @!P0 BRA `(.L_x_76) ;  /* 0x0000003800bc8947 */ /* 0x002fea0003800000 */
.L_x_135:
        /* <DEDUP_REMOVED lines=9> */
.L_x_137:
[----:B------:R-:W-:-:S04]  /*3b30*/  UIADD3 UR9, UPT, UPT, UR9, 0x1, URZ ;  /* 0x0000000109097890 */ /* 0x000fc8000fffe0ff */
[----:B------:R-:W-:-:S04]  /*3b40*/  UISETP.NE.AND UP1, UPT, UR9, 0x4, UPT ;  /* 0x000000040900788c */ /* 0x000fc8000bf25270 */
[----:B------:R-:W-:Y:S02]  /*3b50*/  USEL UR7, URZ, 0x1, UP1 ;  /* 0x00000001ff077887 */ /* 0x000fe40008800000 */
[----:B------:R-:W-:-:S04]  /*3b60*/  USEL UR9, UR9, URZ, UP1 ;  /* 0x000000ff09097287 */ /* 0x000fc80008800000 */
[----:B------:R-:W-:Y:S01]  /*3b70*/  ULEA UR9, UR9, UR5, 0x3 ;  /* 0x0000000509097291 */ /* 0x000fe2000f8e18ff */
[----:B-1----:R-:W-:-:S04]  /*3b80*/  LOP3.LUT R3, R2, UR7, RZ, 0x3c, !PT ;  /* 0x0000000702037c12 */ /* 0x002fc8000f8e3cff */
[----:B------:R-:W-:Y:S01]  /*3b90*/  SHF.L.U32 R3, R3, 0x1f, RZ ;  /* 0x0000001f03037819 */ /* 0x000fe200000006ff */
[----:B------:R-:W-:-:S04]  /*3ba0*/  IMAD.U32 R0, RZ, RZ, UR9 ;  /* 0x00000009ff007e24 */ /* 0x000fc8000f8e00ff */
[----:B------:R1:W2:Y:S03]  /*3bb0*/  SYNCS.PHASECHK.TRANS64.TRYWAIT P0, [R0+URZ], R3 ;  /* 0x00000003000075a7 */ /* 0x0002a600080011ff */
[----:B--2---:R-:W-:Y:S05]  /*3bc0*/  @!P0 NANOSLEEP.SYNCS 0x989680 ;  /* 0x009896800000895d */ /* 0x004fea0003900000 */
[----:B------:R-:W2:Y:S02]  /*3bd0*/  @!P0 SYNCS.PHASECHK.TRANS64 P0, [R0+URZ], R3 ;  /* 0x00000003000085a7 */ /* 0x000ea400080010ff */
[----:B--2---:R-:W-:Y:S05]  /*3be0*/  @P0 BRA `(.L_x_78) ;  /* 0x0000000000200947 */ /* 0x004fea0003800000 */
.L_x_79:
[----:B--2---:R2:W4:Y:S02]  /*3bf0*/  SYNCS.PHASECHK.TRANS64.TRYWAIT P0, [R0+URZ], R3 ;  /* 0x00000003000075a7 */ /* 0x00452400080011ff */
[----:B----4-:R-:W-:Y:S05]  /*3c00*/  @!P0 NANOSLEEP.SYNCS 0x989680 ;  /* 0x009896800000895d */ /* 0x010fea0003900000 */
[----:B------:R-:W4:Y:S02]  /*3c10*/  @!P0 SYNCS.PHASECHK.TRANS64 P0, [R0+URZ], R3 ;  /* 0x00000003000085a7 */ /* 0x000f2400080010ff */
[----:B----4-:R-:W-:Y:S05]  /*3c20*/  @!P0 BRA `(.L_x_79) ;  /* 0xfffffffc00f08947 */ /* 0x010fea000383ffff */
[----:B------:R-:W-:Y:S05]  /*3c30*/  BRA `(.L_x_78) ;  /* 0x00000000000c7947 */ /* 0x000fea0003800000 */
.L_x_74:
[----:B------:R-:W-:-:S04]  /*3c40*/  UIADD3 UR5, UPT, UPT, UR8, 0xd0, URZ ;  /* 0x000000d008057890 */ /* 0x000fc8000fffe0ff */
[----:B------:R-:W-:-:S09]  /*3c50*/  UPRMT UR5, UR4, 0x654, UR5 ;  /* 0x0000065404057896 */ /* 0x000fd20008000005 */
[----:B------:R-:W-:Y:S03]  /*3c60*/  SYNCS.ARRIVE.TRANS64.RED.A1T0 RZ, [UR5], RZ ;  /* 0x000000ffffff79a7 */ /* 0x000fe60008100405 */
.L_x_78:
[----:B-12---:R-:W-:Y:S01]  /*3c70*/  SHF.L.U32 R3, RZ, 0x1f, RZ ;  /* 0x0000001fff037819 */ /* 0x006fe200000006ff */
[----:B------:R-:W-:Y:S01]  /*3c80*/  UIADD3 UR5, UPT, UPT, UR8, 0xd0, URZ ;  /* 0x000000d008057890 */ /* 0x000fe2000fffe0ff */
[----:B------:R-:W-:Y:S02]  /*3c90*/  PLOP3.LUT P0, PT, PT, PT, UP0, 0x80, 0x8 ;  /* 0x000000000008781c */ /* 0x000fe40003f0f008 */
[----:B------:R-:W1:Y:S02]  /*3ca0*/  SYNCS.PHASECHK.TRANS64.TRYWAIT P1, [UR8+0xd0], R3 ;  /* 0x0000d003ff0075a7 */ /* 0x000e640008021108 */
[----:B-1----:R-:W-:Y:S09]  /*3cb0*/  @!P1 BRA `(.L_x_80) ;  /* 0x0000003800649947 */ /* 0x002ff20003800000 */
.L_x_139:
[----:B------:R-:W-:Y:S01]  /*3cc0*/  @!UP0 UPRMT UR5, UR4, 0x654, UR5 ;  /* 0x0000065404058896 */ /* 0x000fe20008000005 */
[----:B------:R-:W-:Y:S02]  /*3cd0*/  UMOV UR8, 0xffff ;  /* 0x0000ffff00087882 */ /* 0x000fe40000000000 */
[----:B------:R-:W-:-:S06]  /*3ce0*/  UMOV UR4, 0x1 ;  /* 0x0000000100047882 */ /* 0x000fcc0000000000 */
[----:B------:R-:W-:Y:S01]  /*3cf0*/  @!P0 SYNCS.ARRIVE.TRANS64.RED.A1T0 RZ, [UR5], RZ ;  /* 0x000000ffffff89a7 */ /* 0x000fe20008100405 */
[----:B------:R-:W-:Y:S01]  /*3d00*/  NOP ;  /* 0x0000000000007918 */ /* 0x000fe20000000000 */
[----:B-1----:R-:W1:Y:S01]  /*3d10*/  LDS R0, [UR6+0x14] ;  /* 0x00001406ff007984 */ /* 0x002e620008000800 */
[----:B------:R-:W-:-:S04]  /*3d20*/  ULOP3.LUT UR5, UR24, 0xffff, URZ, 0xc0, !UPT ;  /* 0x0000ffff18057892 */ /* 0x000fc8000f8ec0ff */
[----:B------:R-:W-:-:S04]  /*3d30*/  USHF.R.U32.HI UR5, URZ, 0x5, UR5 ;  /* 0x00000005ff057899 */ /* 0x000fc80008011605 */
[----:B------:R-:W-:Y:S02]  /*3d40*/  USHF.L.U32 UR8, UR8, UR5, URZ ;  /* 0x0000000508087299 */ /* 0x000fe400080006ff */
[----:B------:R-:W-:-:S04]  /*3d50*/  USHF.L.U32 UR4, UR4, UR5, URZ ;  /* 0x0000000504047299 */ /* 0x000fc800080006ff */
[----:B-1----:R-:W-:-:S04]  /*3d60*/  LOP3.LUT R0, R0, UR8, RZ, 0xc0, !PT ;  /* 0x0000000800007c12 */ /* 0x002fc8000f8ec0ff */
[----:B------:R-:W-:-:S13]  /*3d70*/  ISETP.NE.AND P0, PT, R0, UR8, PT ;  /* 0x0000000800007c0c */ /* 0x000fda000bf05270 */
[----:B------:R-:W-:Y:S05]  /*3d80*/  @P0 BRA `(.L_x_81) ;  /* 0x0000000000580947 */ /* 0x000fea0003800000 */
[----:B------:R-:W1:Y:S02]  /*3d90*/  LDS R0, [UR6+0x18] ;  /* 0x00001806ff007984 */ /* 0x000e640008000800 */
[----:B-1----:R-:W-:-:S04]  /*3da0*/  LOP3.LUT R0, R0, UR4, RZ, 0xc0, !PT ;  /* 0x0000000400007c12 */ /* 0x002fc8000f8ec0ff */
[----:B------:R-:W-:-:S13]  /*3db0*/  ISETP.NE.AND P0, PT, R0, UR4, PT ;  /* 0x0000000400007c0c */ /* 0x000fda000bf05270 */
[----:B------:R-:W-:Y:S05]  /*3dc0*/  @P0 BRA `(.L_x_82) ;  /* 0x00000000003c0947 */ /* 0x000fea0003800000 */
[----:B------:R-:W1:Y:S01]  /*3dd0*/  S2R R2, SR_LANEID ;  /* 0x0000000000027919 */ /* 0x000e620000000000 */
[----:B------:R-:W-:Y:S01]  /*3de0*/  ULOP3.LUT UR8, URZ, UR8, URZ, 0x33, !UPT ;  /* 0x00000008ff087292 */ /* 0x000fe2000f8e33ff */
[----:B------:R-:W-:Y:S01]  /*3df0*/  LOP3.LUT R4, RZ, UR4, RZ, 0x33, !PT ;  /* 0x00000004ff047c12 */ /* 0x000fe2000f8e33ff */
[----:B------:R-:W-:Y:S02]  /*3e00*/  VOTEU.ANY UR7, UPT, PT ;  /* 0x0000000000077886 */ /* 0x000fe400038e0100 */
[----:B------:R-:W-:Y:S01]  /*3e10*/  UFLO.U32 UR7, UR7 ;  /* 0x00000007000772bd */ /* 0x000fe200080e0000 */
[----:B------:R-:W2:Y:S01]  /*3e20*/  REDUX UR4, R4 ;  /* 0x00000000040473c4 */ /* 0x000ea20000000000 */
[----:B------:R-:W-:-:S06]  /*3e30*/  IMAD.U32 R0, RZ, RZ, UR8 ;  /* 0x00000008ff007e24 */ /* 0x000fcc000f8e00ff */
[----:B------:R1:W-:Y:S01]  /*3e40*/  UTCATOMSWS.AND URZ, UR8 ;  /* 0x0000000800ff79e3 */ /* 0x0003e20008000000 */
[----:B------:R-:W3:Y:S01]  /*3e50*/  REDUX UR5, R0 ;  /* 0x00000000000573c4 */ /* 0x000ee20000000000 */
[----:B-1----:R-:W-:Y:S01]  /*3e60*/  ISETP.EQ.U32.AND P0, PT, R2, UR7, PT ;  /* 0x0000000702007c0c */ /* 0x002fe2000bf02070 */
[----:B--2---:R-:W-:Y:S01]  /*3e70*/  IMAD.U32 R2, RZ, RZ, UR4 ;  /* 0x00000004ff027e24 */ /* 0x004fe2000f8e00ff */
[----:B---3--:R-:W-:-:S11]  /*3e80*/  MOV R3, UR5 ;  /* 0x0000000500037c02 */ /* 0x008fd60008000f00 */
[----:B------:R1:W-:Y:S04]  /*3e90*/  @P0 ATOMS.AND RZ, [UR6+0x14], R3 ;  /* 0x00001403ffff098c */ /* 0x0003e8000a800006 */
[----:B------:R1:W-:Y:S01]  /*3ea0*/  @P0 ATOMS.AND RZ, [UR6+0x18], R2 ;  /* 0x00001802ffff098c */ /* 0x0003e2000a800006 */
[----:B------:R-:W-:Y:S05]  /*3eb0*/  BRA `(.L_x_83) ;  /* 0x0000000000147947 */ /* 0x000fea0003800000 */
.L_x_82:
[----:B------:R-:W-:Y:S02]  /*3ec0*/  MOV R2, 0x3ee0 ;  /* 0x00003ee000027802 */ /* 0x000fe40000000f00 */
[----:B---345:R-:W-:Y:S05]  /*3ed0*/  CALL.REL.NOINC `($__internal_0_$__cuda_sm10x_tcgen05_guardrail_trap_col_being_dealloced_not_returned_by_alloc) ;  /* 0x0000003800787944 */ /* 0x038fea0003c00000 */
[----:B------:R-:W-:Y:S05]  /*3ee0*/  BRA `(.L_x_83) ;  /* 0x0000000000087947 */ /* 0x000fea0003800000 */
.L_x_81:
[----:B------:R-:W-:Y:S02]  /*3ef0*/  MOV R2, 0x3f10 ;  /* 0x00003f1000027802 */ /* 0x000fe40000000f00 */
[----:B---345:R-:W-:Y:S05]  /*3f00*/  CALL.REL.NOINC `($__internal_2_$__cuda_sm10x_tcgen05_guardrail_trap_unallocated_columns_being_dealloced) ;  /* 0x0000003800847944 */ /* 0x038fea0003c00000 */
.L_x_83:
[----:B------:R-:W-:Y:S01]  /*3f10*/  NOP ;  /* 0x0000000000007918 */ /* 0x000fe20000000000 */
[----:B----4-:R-:W-:Y:S05]  /*3f20*/  EXIT ;  /* 0x000000000000794d */ /* 0x010fea0003800000 */
.L_x_54:
[----:B------:R-:W-:-:S09]  /*3f30*/  UISETP.NE.OR UP5, UPT, UR10, 0x3, !UP5 ;  /* 0x000000030a00788c */ /* 0x000fd2000efa5670 */
[----:B------:R-:W-:Y:S05]  /*3f40*/  BRA.U UP5, `(.L_x_84) ;  /* 0x0000000905c87547 */ /* 0x000fea000b800000 */
[----:B------:R-:W1:Y:S01]  /*3f50*/  LDC R0, c[0x0][0xb30] ;  /* 0x0002cc00ff007b82 */ /* 0x000e620000000800 */
[----:B------:R-:W2:Y:S01]  /*3f60*/  LDCU.64 UR8, c[0x0][0x888] ;  /* 0x00011100ff0877ac */ /* 0x000ea20008000a00 */
[----:B------:R-:W-:Y:S01]  /*3f70*/  IMAD.MOV.U32 R30, RZ, RZ, 0x1 ;  /* 0x00000001ff1e7424 */ /* 0x000fe200078e00ff */
[----:B------:R-:W-:Y:S01]  /*3f80*/  CS2R R28, SRZ ;  /* 0x00000000001c7805 */ /* 0x000fe2000001ff00 */
[----:B------:R-:W-:Y:S01]  /*3f90*/  IMAD.MOV.U32 R25, RZ, RZ, 0x2000 ;  /* 0x00002000ff197424 */ /* 0x000fe200078e00ff */
[----:B------:R-:W3:Y:S03]  /*3fa0*/  LDCU.64 UR4, c[0x0][0x890] ;  /* 0x00011200ff0477ac */ /* 0x000ee60008000a00 */
[----:B------:R-:W4:Y:S01]  /*3fb0*/  LDC R19, c[0x0][0x370] ;  /* 0x0000dc00ff137b82 */ /* 0x000f220000000800 */
[----:B------:R-:W-:Y:S01]  /*3fc0*/  UMOV UR6, 0x400 ;  /* 0x0000040000067882 */ /* 0x000fe20000000000 */
[----:B------:R-:W-:-:S02]  /*3fd0*/  UPLOP3.LUT UP1, UPT, UPT, UPT, UPT, 0x40, 0x4 ;  /* 0x000000000004789c */ /* 0x000fc40003f2e870 */
[----:B------:R-:W-:-:S04]  /*3fe0*/  ULEA UR6, UR37, UR6, 0x18 ;  /* 0x0000000625067291 */ /* 0x000fc8000f8ec0ff */
[----:B------:R-:W4:Y:S01]  /*3ff0*/  LDC R2, c[0x0][0xb0c] ;  /* 0x0002c300ff027b82 */ /* 0x000f220000000800 */
[----:B--2---:R-:W-:Y:S02]  /*4000*/  UISETP.NE.U32.AND UP2, UPT, UR8, URZ, UPT ;  /* 0x000000ff0800728c */ /* 0x004fe4000bf45070 */
[----:B------:R-:W-:Y:S02]  /*4010*/  UIADD3 UR8, UPT, UPT, UR6, 0x30, URZ ;  /* 0x0000003006087890 */ /* 0x000fe4000fffe0ff */
[----:B---3--:R-:W-:-:S03]  /*4020*/  UISETP.NE.U32.AND UP3, UPT, UR4, URZ, UPT ;  /* 0x000000ff0400728c */ /* 0x008fc6000bf65070 */
[----:B------:R-:W2:Y:S01]  /*4030*/  LDC R18, c[0x0][0xb20] ;  /* 0x0002c800ff127b82 */ /* 0x000ea20000000800 */
[----:B-1----:R-:W-:Y:S01]  /*4040*/  ISETP.NE.AND P1, PT, R0, 0x1, PT ;  /* 0x000000010000780c */ /* 0x002fe20003f25270 */
[----:B------:R-:W-:Y:S02]  /*4050*/  UISETP.NE.AND.EX UP2, UPT, UR9, URZ, UPT, UP2 ;  /* 0x000000ff0900728c */ /* 0x000fe4000bf45320 */
[----:B------:R-:W-:Y:S02]  /*4060*/  UPRMT UR37, UR37, 0x654, UR8 ;  /* 0x0000065425257896 */ /* 0x000fe40008000008 */
[----:B------:R-:W-:Y:S02]  /*4070*/  UISETP.NE.AND.EX UP3, UPT, UR5, URZ, UPT, UP3 ;  /* 0x000000ff0500728c */ /* 0x000fe4000bf65330 */
[----:B------:R-:W1:Y:S08]  /*4080*/  LDC.64 R32, c[0x0][0x348] ;  /* 0x0000d200ff207b82 */ /* 0x000e700000000a00 */
[----:B------:R-:W3:Y:S08]  /*4090*/  LDC.64 R16, c[0x0][0xb10] ;  /* 0x0002c400ff107b82 */ /* 0x000ef00000000a00 */
[----:B------:R-:W1:Y:S08]  /*40a0*/  LDC.64 R6, c[0x0][0xb18] ;  /* 0x0002c600ff067b82 */ /* 0x000e700000000a00 */
[----:B------:R-:W1:Y:S08]  /*40b0*/  LDC.64 R4, c[0x0][0xb28] ;  /* 0x0002ca00ff047b82 */ /* 0x000e700000000a00 */
[----:B--2-4-:R-:W1:Y:S02]  /*40c0*/  LDC R24, c[0x0][0x374] ;  /* 0x0000dd00ff187b82 */ /* 0x014e640000000800 */
.L_x_92:
[C---:B------:R-:W-:Y:S02]  /*40d0*/  LEA R0, R29.reuse, UR6, 0x3 ;  /* 0x000000061d007c11 */ /* 0x040fe4000f8e18ff */
[----:B------:R-:W-:Y:S02]  /*40e0*/  SHF.L.U32 R3, R28, 0x1f, RZ ;  /* 0x0000001f1c037819 */ /* 0x000fe400000006ff */
[----:B------:R-:W-:Y:S02]  /*40f0*/  LEA R20, R29, UR6, 0x4 ;  /* 0x000000061d147c11 */ /* 0x000fe4000f8e20ff */
[----:B--2---:R-:W2:Y:S02]  /*4100*/  SYNCS.PHASECHK.TRANS64.TRYWAIT P0, [R0+URZ+0x50], R3 ;  /* 0x00005003000075a7 */ /* 0x004ea400080011ff */
[----:B--2---:R-:W-:Y:S05]  /*4110*/  @!P0 BRA `(.L_x_85) ;  /* 0x0000003400648947 */ /* 0x004fea0003800000 */
.L_x_140:
[----:B------:R-:W-:Y:S01]  /*4120*/  ISETP.GE.AND P0, PT, R72, 0x1, PT ;  /* 0x000000014800780c */ /* 0x000fe20003f06270 */
[----:B------:R-:W4:Y:S01]  /*4130*/  LDS.128 R20, [R20+0xe0] ;  /* 0x0000e00014147984 */ /* 0x000f220000000c00 */
[----:B------:R-:W-:Y:S01]  /*4140*/  ISETP.NE.U32.AND P4, PT, RZ, UR4, PT ;  /* 0x00000004ff007c0c */ /* 0x000fe2000bf85070 */
[----:B--2---:R-:W-:Y:S01]  /*4150*/  VIADD R0, R0, 0x60 ;  /* 0x0000006000007836 */ /* 0x004fe20000000000 */
[----:B------:R-:W-:Y:S02]  /*4160*/  SHF.L.U32 R26, R30, 0x1f, RZ ;  /* 0x0000001f1e1a7819 */ /* 0x000fe400000006ff */
[----:B------:R-:W-:Y:S02]  /*4170*/  ISETP.NE.AND.EX P4, PT, RZ, UR5, PT, P4 ;  /* 0x00000005ff007c0c */ /* 0x000fe4000bf85340 */
[----:B------:R-:W-:Y:S01]  /*4180*/  PRMT R0, RZ, 0x654, R0 ;  /* 0x00000654ff007816 */ /* 0x000fe20000000000 */
[----:B------:R-:W-:Y:S01]  /*4190*/  @!PT LDS RZ, [RZ] ;  /* 0x00000000fffff984 */ /* 0x000fe20000000800 */
[----:B------:R-:W-:Y:S01]  /*41a0*/  @!PT LDS RZ, [RZ] ;  /* 0x00000000fffff984 */ /* 0x000fe20000000800 */
[----:B------:R-:W-:Y:S01]  /*41b0*/  @!PT LDS RZ, [RZ] ;  /* 0x00000000fffff984 */ /* 0x000fe20000000800 */
[----:B------:R-:W-:Y:S01]  /*41c0*/  @!PT LDS RZ, [RZ] ;  /* 0x00000000fffff984 */ /* 0x000fe20000000800 */
[----:B------:R2:W-:Y:S06]  /*41d0*/  MEMBAR.ALL.CTA ;  /* 0x0000000000007992 */ /* 0x0005ec0000008000 */
[----:B--2---:R-:W2:Y:S02]  /*41e0*/  FENCE.VIEW.ASYNC.S ;  /* 0x00000000000073c6 */ /* 0x004ea40000000000 */
[----:B--2---:R2:W-:Y:S01]  /*41f0*/  SYNCS.ARRIVE.TRANS64.RED.A1T0 RZ, [R0+URZ], RZ ;  /* 0x000000ff00ff79a7 */ /* 0x0045e200081004ff */
[----:B----4-:R-:W-:Y:S11]  /*4200*/  LOP3.LUT P3, RZ, R22, 0x1, RZ, 0xc0, !PT ;  /* 0x0000000116ff7812 */ /* 0x010ff6000786c0ff */
[----:B------:R-:W-:Y:S02]  /*4210*/  @!UPT UIADD3 URZ, UPT, UPT, URZ, URZ, URZ ;  /* 0x000000fffffff290 */ /* 0x000fe4000fffe0ff */
[----:B------:R-:W-:Y:S02]  /*4220*/  @P3 MOV R13, R20 ;  /* 0x00000014000d3202 */ /* 0x000fe40000000f00 */
[----:B------:R-:W-:Y:S01]  /*4230*/  @P3 LOP3.LUT R8, R21, 0xffff, RZ, 0xc0, !PT ;  /* 0x0000ffff15083812 */ /* 0x000fe200078ec0ff */
[----:B--2---:R-:W-:Y:S06]  /*4240*/  @!P0 BRA `(.L_x_86) ;  /* 0x0000000000a48947 */ /* 0x004fec0003800000 */
[----:B-1----:R-:W-:Y:S01]  /*4250*/  IMAD.HI.U32 R31, R24, R7, RZ ;  /* 0x00000007181f7227 */ /* 0x002fe200078e00ff */
[----:B------:R-:W-:Y:S02]  /*4260*/  ISETP.NE.AND P0, PT, R6, 0x1, PT ;  /* 0x000000010600780c */ /* 0x000fe40003f05270 */
[----:B------:R-:W-:Y:S01]  /*4270*/  ISETP.NE.AND P2, PT, R72, 0x1, PT ;  /* 0x000000014800780c */ /* 0x000fe20003f45270 */
[----:B---3--:R-:W-:Y:S01]  /*4280*/  IMAD.HI.U32 R34, R19, R16, RZ ;  /* 0x0000001013227227 */ /* 0x008fe200078e00ff */
[----:B------:R-:W-:Y:S02]  /*4290*/  SHF.R.U32.HI R31, RZ, R18, R31 ;  /* 0x00000012ff1f7219 */ /* 0x000fe4000001161f */
[----:B------:R-:W-:Y:S01]  /*42a0*/  ISETP.NE.AND P5, PT, R2, 0x1, PT ;  /* 0x000000010200780c */ /* 0x000fe20003fa5270 */
[----:B------:R-:W-:Y:S01]  /*42b0*/  IMAD.HI.U32 R36, R13, R16, RZ ;  /* 0x000000100d247227 */ /* 0x000fe200078e00ff */
[----:B------:R-:W-:Y:S02]  /*42c0*/  SHF.R.U32.HI R34, RZ, R17, R34 ;  /* 0x00000011ff227219 */ /* 0x000fe40000011622 */
[----:B------:R-:W-:Y:S01]  /*42d0*/  SEL R3, R24, R31, !P0 ;  /* 0x0000001f18037207 */ /* 0x000fe20004000000 */
[C---:B------:R-:W-:Y:S01]  /*42e0*/  IMAD.HI.U32 R31, R8.reuse, R7, RZ ;  /* 0x00000007081f7227 */ /* 0x040fe200078e00ff */
[----:B------:R-:W-:Y:S02]  /*42f0*/  SEL R11, R19, R34, !P5 ;  /* 0x00000022130b7207 */ /* 0x000fe40006800000 */
[----:B------:R-:W-:Y:S01]  /*4300*/  SHF.R.U32.HI R36, RZ, R17, R36 ;  /* 0x00000011ff247219 */ /* 0x000fe20000011624 */
[----:B------:R-:W-:Y:S01]  /*4310*/  IMAD.HI.U32 R38, R3, R4, RZ ;  /* 0x0000000403267227 */ /* 0x000fe200078e00ff */
[----:B------:R-:W-:Y:S03]  /*4320*/  SHF.R.U32.HI R31, RZ, R18, R31 ;  /* 0x00000012ff1f7219 */ /* 0x000fe6000001161f */
[----:B------:R-:W-:Y:S01]  /*4330*/  IMAD.HI.U32 R34, R11, R4, RZ ;  /* 0x000000040b227227 */ /* 0x000fe200078e00ff */
[----:B------:R-:W-:Y:S02]  /*4340*/  @P2 SHF.R.U32.HI R3, RZ, R5, R38 ;  /* 0x00000005ff032219 */ /* 0x000fe40000011626 */
[----:B------:R-:W-:Y:S02]  /*4350*/  SEL R9, R8, R31, !P0 ;  /* 0x0000001f08097207 */ /* 0x000fe40004000000 */
[----:B------:R-:W-:Y:S01]  /*4360*/  @P2 SHF.R.U32.HI R11, RZ, R5, R34 ;  /* 0x00000005ff0b2219 */ /* 0x000fe20000011622 */
[C---:B------:R-:W-:Y:S01]  /*4370*/  IMAD R10, R72.reuse, R3, RZ ;  /* 0x00000003480a7224 */ /* 0x040fe200078e02ff */
[----:B------:R-:W-:Y:S01]  /*4380*/  SEL R3, R13, R36, !P5 ;  /* 0x000000240d037207 */ /* 0x000fe20006800000 */
[C---:B------:R-:W-:Y:S03]  /*4390*/  IMAD.HI.U32 R14, R9.reuse, R4, RZ ;  /* 0x00000004090e7227 */ /* 0x040fe600078e00ff */
[----:B------:R-:W-:Y:S01]  /*43a0*/  ISETP.GE.AND P0, PT, R9, R10, PT ;  /* 0x0000000a0900720c */ /* 0x000fe20003f06270 */
[C---:B------:R-:W-:Y:S01]  /*43b0*/  IMAD R12, R72.reuse, R11, RZ ;  /* 0x0000000b480c7224 */ /* 0x040fe200078e02ff */
[-C--:B------:R-:W-:Y:S04]  /*43c0*/  SHF.R.U32.HI R14, RZ, R5.reuse, R14 ;  /* 0x00000005ff0e7219 */ /* 0x080fe8000001160e */
[----:B------:R-:W-:Y:S02]  /*43d0*/  ISETP.GE.OR P0, PT, R3, R12, P0 ;  /* 0x0000000c0300720c */ /* 0x000fe40000706670 */
[----:B------:R-:W-:Y:S05]  /*43e0*/  SEL R15, R9, R14, !P2 ;  /* 0x0000000e090f7207 */ /* 0x000fea0005000000 */
[----:B------:R-:W-:Y:S04]  /*43f0*/  IMAD.MOV R14, RZ, RZ, -R15 ;  /* 0x000000ffff0e7224 */ /* 0x000fe800078e0a0f */
[----:B------:R-:W-:Y:S02]  /*4400*/  IMAD R14, R72, R14, R9 ;  /* 0x0000000e480e7224 */ /* 0x000fe400078e0209 */
[C---:B------:R-:W-:Y:S05]  /*4410*/  @!P0 IMAD.HI.U32 R10, R3.reuse, R4, RZ ;  /* 0x00000004030a8227 */ /* 0x040fea00078e00ff */
[----:B------:R-:W-:Y:S04]  /*4420*/  @!P0 SHF.R.U32.HI R10, RZ, R5, R10 ;  /* 0x00000005ff0a8219 */ /* 0x000fe8000001160a */
[----:B------:R-:W-:Y:S01]  /*4430*/  @!P0 SEL R0, R3, R10, !P2 ;  /* 0x0000000a03008207 */ /* 0x000fe20005000000 */
[----:B------:R-:W-:Y:S03]  /*4440*/  IMAD.MOV R10, RZ, RZ, -R3 ;  /* 0x000000ffff0a7224 */ /* 0x000fe600078e0a03 */
[----:B------:R-:W-:Y:S01]  /*4450*/  @!P0 IADD3 R15, PT, PT, R15, -R0, RZ ;  /* 0x800000000f0f8210 */ /* 0x000fe20007ffe0ff */
[----:B------:R-:W-:Y:S01]  /*4460*/  @!P0 IMAD R0, R11, R14, R0 ;  /* 0x0000000e0b008224 */ /* 0x000fe200078e0200 */
[----:B------:R-:W-:Y:S01]  /*4470*/  IADD3 R11, PT, PT, -R9, RZ, RZ ;  /* 0x000000ff090b7210 */ /* 0x000fe20007ffe1ff */
[----:B------:R-:W-:Y:S02]  /*4480*/  IMAD R13, R2, R10, R13 ;  /* 0x0000000a020d7224 */ /* 0x000fe400078e020d */
[----:B------:R-:W-:Y:S02]  /*4490*/  @!P0 IMAD R9, R15, R72, R3 ;  /* 0x000000480f098224 */ /* 0x000fe400078e0203 */
[----:B------:R-:W-:Y:S02]  /*44a0*/  @!P0 IMAD.MOV.U32 R3, RZ, RZ, R0 ;  /* 0x000000ffff038224 */ /* 0x000fe400078e0000 */
[----:B------:R-:W-:Y:S02]  /*44b0*/  IMAD R8, R6, R11, R8 ;  /* 0x0000000b06087224 */ /* 0x000fe400078e0208 */
[----:B------:R-:W-:Y:S02]  /*44c0*/  IMAD R13, R3, R2, R13 ;  /* 0x00000002030d7224 */ /* 0x000fe400078e020d */
[----:B------:R-:W-:Y:S02]  /*44d0*/  IMAD R8, R9, R6, R8 ;  /* 0x0000000609087224 */ /* 0x000fe400078e0208 */
.L_x_86:
[----:B------:R-:W-:Y:S05]  /*44e0*/  BRA.U UP1, `(.L_x_87) ;  /* 0x0000000101107547 */ /* 0x000fea000b800000 */
[----:B------:R-:W-:Y:S04]  /*44f0*/  MOV R0, UR7 ;  /* 0x0000000700007c02 */ /* 0x000fe80008000f00 */
[----:B------:R-:W-:Y:S04]  /*4500*/  SHF.L.U32 R3, R0, 0x1f, RZ ;  /* 0x0000001f00037819 */ /* 0x000fe800000006ff */
[----:B------:R-:W2:Y:S02]  /*4510*/  SYNCS.PHASECHK.TRANS64.TRYWAIT P0, [UR6+0x48], R3 ;  /* 0x00004803ff0075a7 */ /* 0x000ea40008001106 */
[----:B--2---:R-:W-:Y:S05]  /*4520*/  @!P0 BRA `(.L_x_88) ;  /* 0x0000003000748947 */ /* 0x004fea0003800000 */
.L_x_87:
[----:B------:R-:W-:Y:S05]  /*4530*/  BRA.U !UP3, `(.L_x_89) ;  /* 0x000000010b347547 */ /* 0x000fea000b800000 */
[----:B------:R-:W-:Y:S01]  /*4540*/  UPLOP3.LUT UP0, UPT, UPT, UPT, UP2, 0x80, 0x8 ;  /* 0x000000000008789c */ /* 0x000fe20003f0f020 */
[----:B--2---:R-:W-:Y:S02]  /*4550*/  HFMA2 R0, -RZ, RZ, 0, 5.9604644775390625e-08 ;  /* 0x00000001ff007431 */ /* 0x004fe400000001ff */
[----:B------:R-:W-:Y:S03]  /*4560*/  IMAD.MOV.U32 R165, RZ, RZ, 0x1 ;  /* 0x00000001ffa57424 */ /* 0x000fe600078e00ff */
[----:B------:R-:W-:Y:S05]  /*4570*/  PLOP3.LUT P0, PT, PT, PT, UP0, 0x80, 0x8 ;  /* 0x000000000008781c */ /* 0x000fea0003f0f008 */
[----:B------:R-:W2:Y:S01]  /*4580*/  @UP0 LDCU.64 UR10, c[0x0][0x888] ;  /* 0x00011100ff0a07ac */ /* 0x000ea20008000a00 */
[----:B------:R-:W-:Y:S07]  /*4590*/  @UP0 UIMAD UR8, UR36, UR4, URZ ;  /* 0x00000004240802a4 */ /* 0x000fee000f8e02ff */
[----:B------:R-:W-:Y:S01]  /*45a0*/  @!P0 PRMT R165, R0, 0x7610, R165 ;  /* 0x0000761000a58816 */ /* 0x000fe200000000a5 */
[----:B--2---:R-:W-:Y:S03]  /*45b0*/  @UP0 UIMAD.WIDE UR10, UR8, 0x4, UR10 ;  /* 0x00000004080a08a5 */ /* 0x004fe6000f8e020a */
[----:B------:R-:W2:Y:S03]  /*45c0*/  @!UP0 LDCU UR8, c[0x0][0x880] ;  /* 0x00011000ff0887ac */ /* 0x000ea60008000800 */
[----:B------:R-:W-:Y:S01]  /*45d0*/  IMAD.U32 R10, RZ, RZ, UR10 ;  /* 0x0000000aff0a7e24 */ /* 0x000fe2000f8e00ff */
[----:B------:R-:W-:Y:S05]  /*45e0*/  MOV R11, UR11 ;  /* 0x0000000b000b7c02 */ /* 0x000fea0008000f00 */
[----:B-----5:R4:W5:Y:S02]  /*45f0*/  @P0 LDG.E R81, desc[UR40][R10.64] ;  /* 0x000000280a510981 */ /* 0x020964000c1e1900 */
[----:B--2-4-:R-:W-:Y:S07]  /*4600*/  @!P0 IMAD.U32 R81, RZ, RZ, UR8 ;  /* 0x00000008ff518e24 */ /* 0x014fee000f8e00ff */
.L_x_89:
[----:B-----5:R-:W-:Y:S01]  /*4610*/  @!P4 FSETP.EQ.AND P5, PT, R81, RZ, PT ;  /* 0x000000ff5100c20b */ /* 0x020fe20003fa2000 */
[----:B------:R-:W-:Y:S01]  /*4620*/  @!UPT UIADD3 URZ, UPT, UPT, URZ, URZ, URZ ;  /* 0x000000fffffff290 */ /* 0x000fe2000fffe0ff */
[----:B------:R-:W-:Y:S11]  /*4630*/  @!P4 BRA `(.L_x_90) ;  /* 0x000000000014c947 */ /* 0x000ff60003800000 */
[----:B------:R-:W-:Y:S02]  /*4640*/  LOP3.LUT P0, RZ, R165, 0xff, RZ, 0xc0, !PT ;  /* 0x000000ffa5ff7812 */ /* 0x000fe4000780c0ff */
[----:B------:R-:W-:Y:S04]  /*4650*/  PLOP3.LUT P5, PT, PT, PT, UP0, 0x80, 0x8 ;  /* 0x000000000008781c */ /* 0x000fe80003faf008 */
[----:B------:R-:W-:Y:S07]  /*4660*/  PLOP3.LUT P5, PT, P5, PT, PT, 0x8, 0x80 ;  /* 0x000000000080781c */ /* 0x000fee0002fae170 */
[----:B------:R-:W-:Y:S11]  /*4670*/  @P0 FSETP.EQ.AND P5, PT, R81, RZ, PT ;  /* 0x000000ff5100020b */ /* 0x000ff60003fa2000 */
[----:B------:R-:W-:Y:S02]  /*4680*/  @!UPT UIADD3 URZ, UPT, UPT, URZ, URZ, URZ ;  /* 0x000000fffffff290 */ /* 0x000fe4000fffe0ff */
.L_x_90:
[----:B------:R-:W4:Y:S01]  /*4690*/  SYNCS.PHASECHK.TRANS64.TRYWAIT P4, [UR6+0x38], R26 ;  /* 0x0000381aff0075a7 */ /* 0x000f220008081106 */
[----:B------:R-:W-:Y:S01]  /*46a0*/  @P3 SHF.R.U32.HI R27, RZ, 0x10, R21 ;  /* 0x00000010ff1b3819 */ /* 0x000fe20000011615 */
[----:B------:R-:W-:Y:S01]  /*46b0*/  VIADD R29, R29, 0x1 ;  /* 0x000000011d1d7836 */ /* 0x000fe20000000000 */
[----:B------:R-:W5:Y:S08]  /*46c0*/  LDC.64 R14, c[0x0][0xb10] ;  /* 0x0002c400ff0e7b82 */ /* 0x000f700000000a00 */
[----:B------:R-:W1:Y:S08]  /*46d0*/  LDC.64 R10, c[0x0][0xb18] ;  /* 0x0002c600ff0a7b82 */ /* 0x000e700000000a00 */
[----:B--2---:R-:W2:Y:S08]  /*46e0*/  @!P1 LDC R0, c[0x0][0xb20] ;  /* 0x0002c800ff009b82 */ /* 0x004eb00000000800 */
[----:B------:R-:W3:Y:S01]  /*46f0*/  @!P1 LDC R3, c[0x0][0xb0c] ;  /* 0x0002c300ff039b82 */ /* 0x000ee20000000800 */
[----:B-----5:R-:W-:Y:S05]  /*4700*/  @!P1 IMAD.HI.U32 R14, R13, R14, RZ ;  /* 0x0000000e0d0e9227 */ /* 0x020fea00078e00ff */
[----:B------:R-:W-:Y:S01]  /*4710*/  @!P1 SHF.R.U32.HI R14, RZ, R15, R14 ;  /* 0x0000000fff0e9219 */ /* 0x000fe2000001160e */
[----:B-1----:R-:W-:Y:S01]  /*4720*/  @!P1 IMAD.HI.U32 R11, R8, R11, RZ ;  /* 0x0000000b080b9227 */ /* 0x002fe200078e00ff */
[----:B------:R-:W-:Y:S04]  /*4730*/  @!P1 ISETP.NE.AND P0, PT, R10, 0x1, PT ;  /* 0x000000010a00980c */ /* 0x000fe80003f05270 */
[----:B--2---:R-:W-:Y:S02]  /*4740*/  @!P1 SHF.R.U32.HI R9, RZ, R0, R11 ;  /* 0x00000000ff099219 */ /* 0x004fe4000001160b */
[----:B---3--:R-:W-:Y:S02]  /*4750*/  @!P1 ISETP.NE.AND P2, PT, R3, 0x1, PT ;  /* 0x000000010300980c */ /* 0x008fe40003f45270 */
[----:B------:R-:W-:Y:S02]  /*4760*/  @!P1 SEL R9, R8, R9, !P0 ;  /* 0x0000000908099207 */ /* 0x000fe40004000000 */
[----:B------:R-:W-:Y:S02]  /*4770*/  ELECT P0, URZ, PT ;  /* 0x0000000000ff782f */ /* 0x000fe40003800000 */
[----:B------:R-:W-:Y:S05]  /*4780*/  @!P1 SEL R14, R13, R14, !P2 ;  /* 0x0000000e0d0e9207 */ /* 0x000fea0005000000 */
[----:B------:R-:W-:Y:S02]  /*4790*/  @!P1 IMAD.IADD R0, R9, 0x1, -R14 ;  /* 0x0000000109009824 */ /* 0x000fe400078e0a0e */
[----:B------:R-:W-:Y:S02]  /*47a0*/  @!P1 IMAD.IADD R9, R14, 0x1, -R9 ;  /* 0x000000010e099824 */ /* 0x000fe400078e0a09 */
[----:B------:R-:W-:Y:S02]  /*47b0*/  @!P1 IMAD R13, R0, R3, R13 ;  /* 0x00000003000d9224 */ /* 0x000fe400078e020d */
[----:B------:R-:W-:Y:S01]  /*47c0*/  @!P1 IMAD R8, R9, R10, R8 ;  /* 0x0000000a09089224 */ /* 0x000fe200078e0208 */
[----:B----4-:R-:W-:Y:S06]  /*47d0*/  @!P4 BRA `(.L_x_91) ;  /* 0x0000002c00e0c947 */ /* 0x010fec0003800000 */
.L_x_143:
[----:B------:R-:W-:Y:S01]  /*47e0*/  PLOP3.LUT P5, PT, P5, P0, PT, 0xf2, 0x2f ;  /* 0x00000000002f781c */ /* 0x000fe20002fa1e72 */
[----:B------:R-:W-:Y:S01]  /*47f0*/  UMOV UR14, 0x0 ;  /* 0x00000000000e7882 */ /* 0x000fe20000000000 */
[----:B------:R-:W-:Y:S01]  /*4800*/  LOP3.LUT R30, R30, 0x1, RZ, 0x3c, !PT ;  /* 0x000000011e1e7812 */ /* 0x000fe200078e3cff */
[----:B------:R-:W-:Y:S01]  /*4810*/  UMOV UR15, 0x10000000 ;  /* 0x10000000000f7882 */ /* 0x000fe20000000000 */
[----:B------:R-:W-:Y:S01]  /*4820*/  UMOV UR12, UR36 ;  /* 0x00000024000c7c82 */ /* 0x000fe20008000000 */
[----:B------:R-:W-:Y:S08]  /*4830*/  @P3 R2UR UR36, R27 ;  /* 0x000000001b2432ca */ /* 0x000ff000000e0000 */
[----:B-1----:R-:W-:Y:S01]  /*4840*/  @!P5 IADD3 R3, P0, PT, R32, 0x580, RZ ;  /* 0x000005802003d810 */ /* 0x002fe20007f1e0ff */
[----:B------:R-:W-:Y:S01]  /*4850*/  @!P5 IMAD.SHL.U32 R164, R164, 0x40, RZ ;  /* 0x00000040a4a4d824 */ /* 0x000fe200078e00ff */
[----:B------:R-:W-:Y:S01]  /*4860*/  VOTEU.ALL UP1, P5 ;  /* 0x0000000000ff7886 */ /* 0x000fe20002820000 */
[----:B------:R-:W-:Y:S01]  /*4870*/  @!P5 IMAD.SHL.U32 R155, R155, 0x80, RZ ;  /* 0x000000809b9bd824 */ /* 0x000fe200078e00ff */
[----:B------:R-:W-:Y:S01]  /*4880*/  @!P5 R2UR UR9, R3 ;  /* 0x000000000309d2ca */ /* 0x000fe200000e0000 */
[----:B------:R-:W-:Y:S01]  /*4890*/  @!P5 IMAD.X R0, RZ, RZ, R33, P0 ;  /* 0x000000ffff00d224 */ /* 0x000fe200000e0621 */
[----:B------:R-:W-:Y:S01]  /*48a0*/  @!P5 R2UR UR10, R164 ;  /* 0x00000000a40ad2ca */ /* 0x000fe200000e0000 */
[----:B------:R-:W-:Y:S01]  /*48b0*/  IMAD.IADD R164, R8, 0x1, R143 ;  /* 0x0000000108a47824 */ /* 0x000fe200078e028f */
[----:B------:R-:W-:Y:S01]  /*48c0*/  @!P5 R2UR UR11, R155 ;  /* 0x000000009b0bd2ca */ /* 0x000fe200000e0000 */
[----:B------:R-:W-:Y:S01]  /*48d0*/  IMAD.IADD R155, R13, 0x1, R154 ;  /* 0x000000010d9b7824 */ /* 0x000fe200078e029a */
[----:B------:R-:W-:Y:S02]  /*48e0*/  @!P5 R2UR UR8, R0 ;  /* 0x000000000008d2ca */ /* 0x000fe400000e0000 */
[C---:B------:R-:W-:Y:S04]  /*48f0*/  ISETP.NE.AND P0, PT, R29.reuse, 0x2, PT ;  /* 0x000000021d00780c */ /* 0x040fe80003f05270 */
[----:B------:R-:W-:Y:S01]  /*4900*/  SEL R3, RZ, 0x1, P0 ;  /* 0x00000001ff037807 */ /* 0x000fe20000000000 */
[----:B------:R-:W-:Y:S01]  /*4910*/  IMAD.U32 R10, RZ, RZ, UR9 ;  /* 0x00000009ff0a7e24 */ /* 0x000fe2000f8e00ff */
[----:B------:R-:W-:Y:S01]  /*4920*/  @!UP1 UIADD3 UR9, UPT, UPT, UR6, 0x30, URZ ;  /* 0x0000003006099890 */ /* 0x000fe2000fffe0ff */
[----:B------:R-:W-:Y:S02]  /*4930*/  SEL R29, R29, RZ, P0 ;  /* 0x000000ff1d1d7207 */ /* 0x000fe40000000000 */
[----:B------:R-:W-:Y:S02]  /*4940*/  LOP3.LUT R28, R28, R3, RZ, 0x3c, !PT ;  /* 0x000000031c1c7212 */ /* 0x000fe400078e3cff */
[----:B------:R-:W-:Y:S01]  /*4950*/  IMAD.U32 R11, RZ, RZ, UR8 ;  /* 0x00000008ff0b7e24 */ /* 0x000fe2000f8e00ff */
[----:B------:R-:W-:Y:S01]  /*4960*/  @!P5 R2UR UR16, R10 ;  /* 0x000000000a10d2ca */ /* 0x000fe200000e0000 */
[----:B------:R-:W-:Y:S01]  /*4970*/  @!UP1 UIADD3 UR8, UPT, UPT, UR6, 0x200, URZ ;  /* 0x0000020006089890 */ /* 0x000fe2000fffe0ff */
[----:B------:R-:W-:Y:S02]  /*4980*/  VOTEU.ALL UP1, P5 ;  /* 0x0000000000ff7886 */ /* 0x000fe40002820000 */
[----:B------:R-:W-:Y:S11]  /*4990*/  @!P5 R2UR UR17, R11 ;  /* 0x000000000b11d2ca */ /* 0x000ff600000e0000 */
[----:B------:R-:W-:Y:S02]  /*49a0*/  @!UPT UIADD3 URZ, UPT, UPT, URZ, URZ, URZ ;  /* 0x000000fffffff290 */ /* 0x000fe4000fffe0ff */
[----:B------:R2:W-:Y:S01]  /*49b0*/  @!UP1 UTMALDG.3D [UR8], [UR16], desc[UR14] ;  /* 0x00000e08100095b4 */ /* 0x0005e20008011000 */
[----:B------:R2:W-:Y:S01]  /*49c0*/  @!P5 SYNCS.ARRIVE.TRANS64.RED.A0TR RZ, [UR6+0x30], R25 ;  /* 0x00003019ffffd9a7 */ /* 0x0005e20008300406 */
[----:B------:R-:W-:Y:S01]  /*49d0*/  UPLOP3.LUT UP1, UPT, UPT, UPT, UPT, 0x80, 0x8 ;  /* 0x000000000008789c */ /* 0x000fe20003f2f070 */
[----:B------:R-:W-:Y:S01]  /*49e0*/  SYNCS.ARRIVE.TRANS64.RED.A1T0 RZ, [UR37], RZ ;  /* 0x000000ffffff79a7 */ /* 0x000fe20008100425 */
[----:B------:R-:W-:Y:S09]  /*49f0*/  @P3 BRA `(.L_x_92) ;  /* 0xfffffff400b43947 */ /* 0x000ff2000383ffff */
[----:B------:R-:W-:Y:S07]  /*4a00*/  MOV R0, UR6 ;  /* 0x0000000600007c02 */ /* 0x000fee0008000f00 */
.L_x_93:
[----:B-1----:R-:W-:-:S04]  /*4a10*/  SHF.L.U32 R3, R30, 0x1f, RZ ;  /* 0x0000001f1e037819 */ /* 0x002fc800000006ff */
[----:B------:R1:W3:Y:S03]  /*4a20*/  SYNCS.PHASECHK.TRANS64.TRYWAIT P0, [R0+URZ+0x38], R3 ;  /* 0x00003803000075a7 */ /* 0x0002e600080011ff */
[----:B---3--:R-:W-:Y:S05]  /*4a30*/  @!P0 NANOSLEEP.SYNCS 0x989680 ;  /* 0x009896800000895d */ /* 0x008fea0003900000 */
[----:B------:R-:W3:Y:S02]  /*4a40*/  @!P0 SYNCS.PHASECHK.TRANS64 P0, [R0+URZ+0x38], R3 ;  /* 0x00003803000085a7 */ /* 0x000ee400080010ff */
[----:B--23--:R-:W-:Y:S05]  /*4a50*/  @P0 EXIT ;  /* 0x000000000000094d */ /* 0x00cfea0003800000 */
[----:B------:R-:W-:Y:S05]  /*4a60*/  BRA `(.L_x_93) ;  /* 0xfffffffc00e87947 */ /* 0x000fea000383ffff */
.L_x_84:
[----:B------:R-:W-:-:S06]  /*4a70*/  UISETP.GE.AND UP1, UPT, UR10, 0x4, UPT ;  /* 0x000000040a00788c */ /* 0x000fcc000bf26270 */
[----:B------:R-:W-:-:S13]  /*4a80*/  PLOP3.LUT P0, PT, PT, PT, UP1, 0x80, 0x8 ;  /* 0x000000000008781c */ /* 0x000fda0003f0f018 */
[----:B------:R-:W-:Y:S05]  /*4a90*/  @!P0 EXIT ;  /* 0x000000000000894d */ /* 0x000fea0003800000 */
[----:B------:R-:W-:Y:S01]  /*4aa0*/  BAR.SYNC.DEFER_BLOCKING 0x6, 0xa0 ;  /* 0x0182800000007b1d */ /* 0x000fe20000010000 */
[C---:B------:R-:W-:Y:S02]  /*4ab0*/  IMAD.SHL.U32 R3, R166.reuse, 0x40, RZ ;  /* 0x00000040a6037824 */ /* 0x040fe400078e00ff */
[----:B------:R-:W-:Y:S02]  /*4ac0*/  HFMA2 R76, -RZ, RZ, 0, 0 ;  /* 0x00000000ff4c7431 */ /* 0x000fe400000001ff */
[C---:B------:R-:W-:Y:S01]  /*4ad0*/  IMAD.SHL.U32 R168, R166.reuse, 0x8, RZ ;  /* 0x00000008a6a87824 */ /* 0x040fe200078e00ff */
[----:B------:R-:W-:Y:S01]  /*4ae0*/  CS2R R174, SRZ ;  /* 0x0000000000ae7805 */ /* 0x000fe2000001ff00 */
[----:B------:R-:W-:Y:S01]  /*4af0*/  IMAD.U32 R79, R166, 0x10000, RZ ;  /* 0x00010000a64f7824 */ /* 0x000fe200078e00ff */
[----:B------:R-:W-:Y:S01]  /*4b00*/  UMOV UR43, 0x400 ;  /* 0x00000400002b7882 */ /* 0x000fe20000000000 */
[----:B------:R-:W-:Y:S01]  /*4b10*/  LOP3.LUT R5, R3, 0x180, RZ, 0xc0, !PT ;  /* 0x0000018003057812 */ /* 0x000fe200078ec0ff */
[----:B------:R-:W-:Y:S01]  /*4b20*/  ULEA UR43, UR37, UR43, 0x18 ;  /* 0x0000002b252b7291 */ /* 0x000fe2000f8ec0ff */
[----:B------:R-:W1:Y:S01]  /*4b30*/  LDC R167, c[0x0][0x370] ;  /* 0x0000dc00ffa77b82 */ /* 0x000e620000000800 */
[----:B------:R-:W-:Y:S01]  /*4b40*/  LOP3.LUT R79, R79, 0x600000, RZ, 0xc0, !PT ;  /* 0x006000004f4f7812 */ /* 0x000fe200078ec0ff */
[----:B------:R-:W-:Y:S01]  /*4b50*/  IMAD.MOV.U32 R182, RZ, RZ, RZ ;  /* 0x000000ffffb67224 */ /* 0x000fe200078e00ff */
[----:B------:R-:W-:Y:S01]  /*4b60*/  LOP3.LUT R168, R5, 0x30, R168, 0xf8, !PT ;  /* 0x0000003005a87812 */ /* 0x000fe200078ef8a8 */
[----:B------:R-:W-:Y:S01]  /*4b70*/  UIADD3 UR4, UPT, UPT, UR43, 0x2200, URZ ;  /* 0x000022002b047890 */ /* 0x000fe2000fffe0ff */
[----:B------:R-:W-:Y:S01]  /*4b80*/  IMAD.MOV.U32 R173, RZ, RZ, RZ ;  /* 0x000000ffffad7224 */ /* 0x000fe200078e00ff */
[----:B------:R-:W2:Y:S01]  /*4b90*/  LDCU.64 UR46, c[0x0][0x348] ;  /* 0x00006900ff2e77ac */ /* 0x000ea20008000a00 */
[----:B------:R-:W-:Y:S01]  /*4ba0*/  LOP3.LUT R168, R168, 0x1e40, R3, 0xf8, !PT ;  /* 0x00001e40a8a87812 */ /* 0x000fe200078ef803 */
[----:B------:R-:W3:Y:S01]  /*4bb0*/  LDC R74, c[0x0][0xb0c] ;  /* 0x0002c300ff4a7b82 */ /* 0x000ee20000000800 */
[----:B------:R-:W-:Y:S01]  /*4bc0*/  IMAD.SHL.U32 R3, R166, 0x10, RZ ;  /* 0x00000010a6037824 */ /* 0x000fe200078e00ff */
[----:B------:R-:W-:Y:S01]  /*4bd0*/  MOV R179, UR4 ;  /* 0x0000000400b37c02 */ /* 0x000fe20008000f00 */
[----:B------:R-:W4:Y:S03]  /*4be0*/  LDCU.64 UR38, c[0x0][0x888] ;  /* 0x00011100ff2677ac */ /* 0x000f260008000a00 */
[C---:B------:R-:W-:Y:S01]  /*4bf0*/  LOP3.LUT R5, R3.reuse, 0x20, RZ, 0xc0, !PT ;  /* 0x0000002003057812 */ /* 0x040fe200078ec0ff */
[----:B------:R-:W2:Y:S01]  /*4c00*/  LDS R0, [UR43+0x100] ;  /* 0x0001002bff007984 */ /* 0x000ea20008000800 */
[----:B------:R-:W1:Y:S01]  /*4c10*/  LDC R170, c[0x0][0xb20] ;  /* 0x0002c800ffaa7b82 */ /* 0x000e620000000800 */
[----:B------:R-:W-:Y:S01]  /*4c20*/  LOP3.LUT R3, R3, 0x40, RZ, 0xc0, !PT ;  /* 0x0000004003037812 */ /* 0x000fe200078ec0ff */
[----:B------:R-:W-:-:S06]  /*4c30*/  UIADD3 UR42, UPT, UPT, UR43, 0x200, URZ ;  /* 0x000002002b2a7890 */ /* 0x000fcc000fffe0ff */
[----:B------:R-:W1:Y:S08]  /*4c40*/  LDC R73, c[0x0][0xb30] ;  /* 0x0002cc00ff497b82 */ /* 0x000e700000000800 */
[----:B------:R-:W1:Y:S08]  /*4c50*/  LDC.64 R152, c[0x0][0xb10] ;  /* 0x0002c400ff987b82 */ /* 0x000e700000000a00 */
[----:B------:R-:W1:Y:S08]  /*4c60*/  LDC.64 R70, c[0x0][0xb18] ;  /* 0x0002c600ff467b82 */ /* 0x000e700000000a00 */
[----:B------:R-:W1:Y:S01]  /*4c70*/  LDC.64 R148, c[0x0][0x888] ;  /* 0x00022200ff947b82 */ /* 0x000e620000000a00 */
[----:B--2---:R-:W-:-:S07]  /*4c80*/  IMAD.IADD R79, R0, 0x1, R79 ;  /* 0x00000001004f7824 */ /* 0x004fce00078e024f */
[----:B------:R-:W2:Y:S01]  /*4c90*/  LDC.64 R68, c[0x0][0xb28] ;  /* 0x0002ca00ff447b82 */ /* 0x000ea20000000a00 */
[----:B------:R-:W-:-:S05]  /*4ca0*/  VIADD R0, R168, UR43 ;  /* 0x0000002ba8007c36 */ /* 0x000fca0008000000 */
[--C-:B------:R-:W-:Y:S02]  /*4cb0*/  IADD3 R178, PT, PT, -R5, 0x200, R0.reuse ;  /* 0x0000020005b27810 */ /* 0x100fe40007ffe100 */
[----:B------:R-:W1:Y:S01]  /*4cc0*/  LDC.64 R150, c[0x0][0x890] ;  /* 0x00022400ff967b82 */ /* 0x000e620000000a00 */
[----:B------:R-:W-:Y:S02]  /*4cd0*/  IADD3 R177, PT, PT, -R3, 0x200, R0 ;  /* 0x0000020003b17810 */ /* 0x000fe40007ffe100 */
[----:B------:R-:W-:-:S05]  /*4ce0*/  IMAD.IADD R176, R178, 0x1, -R3 ;  /* 0x00000001b2b07824 */ /* 0x000fca00078e0a03 */
[----:B------:R-:W1:Y:S08]  /*4cf0*/  LDC.64 R146, c[0x0][0x8b0] ;  /* 0x00022c00ff927b82 */ /* 0x000e700000000a00 */
[----:B------:R-:W1:Y:S08]  /*4d00*/  LDC.64 R144, c[0x0][0x8a8] ;  /* 0x00022a00ff907b82 */ /* 0x000e700000000a00 */
[----:B---34-:R-:W1:Y:S02]  /*4d10*/  LDC R172, c[0x0][0x374] ;  /* 0x0000dd00ffac7b82 */ /* 0x018e640000000800 */
.L_x_111:
[----:B------:R-:W-:Y:S02]  /*4d20*/  LEA R0, R182, UR43, 0x3 ;  /* 0x0000002bb6007c11 */ /* 0x000fe4000f8e18ff */
[----:B------:R-:W-:Y:S02]  /*4d30*/  SHF.L.U32 R3, R174, 0x1f, RZ ;  /* 0x0000001fae037819 */ /* 0x000fe400000006ff */
[----:B------:R-:W-:Y:S02]  /*4d40*/  LEA R16, R182, UR43, 0x4 ;  /* 0x0000002bb6107c11 */ /* 0x000fe4000f8e20ff */
[----:B------:R-:W3:Y:S02]  /*4d50*/  SYNCS.PHASECHK.TRANS64.TRYWAIT P0, [R0+URZ+0x50], R3 ;  /* 0x00005003000075a7 */ /* 0x000ee400080011ff */
[----:B-123--:R-:W-:Y:S05]  /*4d60*/  @!P0 BRA `(.L_x_94) ;  /* 0x0000002800948947 */ /* 0x00efea0003800000 */
.L_x_144:
[----:B------:R-:W4:Y:S01]  /*4d70*/  LDC.64 R12, c[0x0][0xb10] ;  /* 0x0002c400ff0c7b82 */ /* 0x000f220000000a00 */
[----:B------:R-:W2:Y:S01]  /*4d80*/  LDS.128 R16, [R16+0xe0] ;  /* 0x0000e00010107984 */ /* 0x000ea20000000c00 */
[----:B-1----:R-:W-:Y:S01]  /*4d90*/  ISETP.NE.AND P1, PT, R73, 0x1, PT ;  /* 0x000000014900780c */ /* 0x002fe20003f25270 */
[----:B---3--:R-:W-:Y:S01]  /*4da0*/  VIADD R0, R0, 0x60 ;  /* 0x0000006000007836 */ /* 0x008fe20000000000 */
[----:B------:R-:W-:Y:S04]  /*4db0*/  ISETP.GE.AND P0, PT, R72, 0x1, PT ;  /* 0x000000014800780c */ /* 0x000fe80003f06270 */
[----:B------:R-:W1:Y:S01]  /*4dc0*/  LDC.64 R10, c[0x0][0xb18] ;  /* 0x0002c600ff0a7b82 */ /* 0x000e620000000a00 */
[----:B------:R-:W-:Y:S01]  /*4dd0*/  PRMT R0, RZ, 0x654, R0 ;  /* 0x00000654ff007816 */ /* 0x000fe20000000000 */
[----:B------:R-:W-:Y:S01]  /*4de0*/  @!PT LDS RZ, [RZ] ;  /* 0x00000000fffff984 */ /* 0x000fe20000000800 */
[----:B------:R-:W-:Y:S01]  /*4df0*/  @!PT LDS RZ, [RZ] ;  /* 0x00000000fffff984 */ /* 0x000fe20000000800 */
[----:B------:R-:W-:Y:S01]  /*4e00*/  @!PT LDS RZ, [RZ] ;  /* 0x00000000fffff984 */ /* 0x000fe20000000800 */
[----:B------:R-:W-:Y:S01]  /*4e10*/  @!PT LDS RZ, [RZ] ;  /* 0x00000000fffff984 */ /* 0x000fe20000000800 */
[----:B------:R3:W-:Y:S06]  /*4e20*/  MEMBAR.ALL.CTA ;  /* 0x0000000000007992 */ /* 0x0007ec0000008000 */
[----:B---3--:R-:W3:Y:S01]  /*4e30*/  FENCE.VIEW.ASYNC.S ;  /* 0x00000000000073c6 */ /* 0x008ee20000000000 */
[----:B------:R-:W1:Y:S08]  /*4e40*/  @!P1 LDC R14, c[0x0][0xb20] ;  /* 0x0002c800ff0e9b82 */ /* 0x000e700000000800 */
[----:B------:R-:W1:Y:S01]  /*4e50*/  @!P1 LDC R9, c[0x0][0xb0c] ;  /* 0x0002c300ff099b82 */ /* 0x000e620000000800 */
[----:B---3--:R3:W-:Y:S01]  /*4e60*/  SYNCS.ARRIVE.TRANS64.RED.A1T0 RZ, [R0+URZ], RZ ;  /* 0x000000ff00ff79a7 */ /* 0x0087e200081004ff */
[----:B--2---:R-:W-:Y:S04]  /*4e70*/  LOP3.LUT P4, RZ, R18, 0x1, RZ, 0xc0, !PT ;  /* 0x0000000112ff7812 */ /* 0x004fe8000788c0ff */
[----:B------:R-:W-:Y:S09]  /*4e80*/  P2R R180, PR, RZ, 0x10 ;  /* 0x00000010ffb47803 */ /* 0x000ff20000000000 */
[----:B------:R-:W-:Y:S02]  /*4e90*/  @P4 MOV R77, R16 ;  /* 0x00000010004d4202 */ /* 0x000fe40000000f00 */
[----:B------:R-:W-:Y:S01]  /*4ea0*/  @P4 LOP3.LUT R75, R17, 0xffff, RZ, 0xc0, !PT ;  /* 0x0000ffff114b4812 */ /* 0x000fe200078ec0ff */
[----:B---34-:R-:W-:Y:S06]  /*4eb0*/  @!P0 BRA `(.L_x_95) ;  /* 0x0000000000a48947 */ /* 0x018fec0003800000 */
[----:B------:R-:W-:Y:S01]  /*4ec0*/  IMAD.HI.U32 R21, R172, R71, RZ ;  /* 0x00000047ac157227 */ /* 0x000fe200078e00ff */
[----:B------:R-:W-:Y:S02]  /*4ed0*/  ISETP.NE.AND P0, PT, R70, 0x1, PT ;  /* 0x000000014600780c */ /* 0x000fe40003f05270 */
[----:B------:R-:W-:Y:S01]  /*4ee0*/  ISETP.NE.AND P2, PT, R72, 0x1, PT ;  /* 0x000000014800780c */ /* 0x000fe20003f45270 */
[----:B------:R-:W-:Y:S01]  /*4ef0*/  IMAD.HI.U32 R20, R167, R152, RZ ;  /* 0x00000098a7147227 */ /* 0x000fe200078e00ff */
[----:B------:R-:W-:Y:S02]  /*4f00*/  SHF.R.U32.HI R21, RZ, R170, R21 ;  /* 0x000000aaff157219 */ /* 0x000fe40000011615 */
[----:B------:R-:W-:Y:S01]  /*4f10*/  ISETP.NE.AND P3, PT, R74, 0x1, PT ;  /* 0x000000014a00780c */ /* 0x000fe20003f65270 */
[----:B------:R-:W-:Y:S01]  /*4f20*/  IMAD.HI.U32 R24, R77, R152, RZ ;  /* 0x000000984d187227 */ /* 0x000fe200078e00ff */
[----:B------:R-:W-:Y:S02]  /*4f30*/  SHF.R.U32.HI R20, RZ, R153, R20 ;  /* 0x00000099ff147219 */ /* 0x000fe40000011614 */
[----:B------:R-:W-:Y:S01]  /*4f40*/  SEL R3, R172, R21, !P0 ;  /* 0x00000015ac037207 */ /* 0x000fe20004000000 */
[----:B------:R-:W-:Y:S01]  /*4f50*/  IMAD.HI.U32 R21, R75, R71, RZ ;  /* 0x000000474b157227 */ /* 0x000fe200078e00ff */
[----:B------:R-:W-:Y:S02]  /*4f60*/  SEL R7, R167, R20, !P3 ;  /* 0x00000014a7077207 */ /* 0x000fe40005800000 */
[----:B------:R-:W-:Y:S01]  /*4f70*/  SHF.R.U32.HI R24, RZ, R153, R24 ;  /* 0x00000099ff187219 */ /* 0x000fe20000011618 */
[-C--:B------:R-:W-:Y:S04]  /*4f80*/  IMAD.HI.U32 R20, R3, R68.reuse, RZ ;  /* 0x0000004403147227 */ /* 0x080fe800078e00ff */
[----:B------:R-:W-:Y:S01]  /*4f90*/  IMAD.HI.U32 R22, R7, R68, RZ ;  /* 0x0000004407167227 */ /* 0x000fe200078e00ff */
[-C--:B------:R-:W-:Y:S02]  /*4fa0*/  @P2 SHF.R.U32.HI R3, RZ, R69.reuse, R20 ;  /* 0x00000045ff032219 */ /* 0x080fe40000011614 */
[----:B------:R-:W-:Y:S02]  /*4fb0*/  SHF.R.U32.HI R20, RZ, R170, R21 ;  /* 0x000000aaff147219 */ /* 0x000fe40000011615 */
[----:B------:R-:W-:Y:S01]  /*4fc0*/  @P2 SHF.R.U32.HI R7, RZ, R69, R22 ;  /* 0x00000045ff072219 */ /* 0x000fe20000011616 */
[C---:B------:R-:W-:Y:S01]  /*4fd0*/  IMAD R2, R72.reuse, R3, RZ ;  /* 0x0000000348027224 */ /* 0x040fe200078e02ff */
[----:B------:R-:W-:Y:S02]  /*4fe0*/  SEL R5, R75, R20, !P0 ;  /* 0x000000144b057207 */ /* 0x000fe40004000000 */
[----:B------:R-:W-:Y:S01]  /*4ff0*/  SEL R3, R77, R24, !P3 ;  /* 0x000000184d037207 */ /* 0x000fe20005800000 */
[----:B------:R-:W-:Y:S01]  /*5000*/  IMAD R4, R72, R7, RZ ;  /* 0x0000000748047224 */ /* 0x000fe200078e02ff */
[C---:B------:R-:W-:Y:S01]  /*5010*/  ISETP.GE.AND P0, PT, R5.reuse, R2, PT ;  /* 0x000000020500720c */ /* 0x040fe20003f06270 */
[----:B------:R-:W-:Y:S03]  /*5020*/  IMAD.HI.U32 R6, R5, R68, RZ ;  /* 0x0000004405067227 */ /* 0x000fe600078e00ff */
[----:B------:R-:W-:Y:S01]  /*5030*/  ISETP.GE.OR P0, PT, R3, R4, P0 ;  /* 0x000000040300720c */ /* 0x000fe20000706670 */
[----:B------:R-:W-:Y:S01]  /*5040*/  IMAD.MOV R4, RZ, RZ, -R3 ;  /* 0x000000ffff047224 */ /* 0x000fe200078e0a03 */
[-C--:B------:R-:W-:Y:S03]  /*5050*/  SHF.R.U32.HI R6, RZ, R69.reuse, R6 ;  /* 0x00000045ff067219 */ /* 0x080fe60000011606 */
[----:B------:R-:W-:Y:S01]  /*5060*/  IMAD R77, R74, R4, R77 ;  /* 0x000000044a4d7224 */ /* 0x000fe200078e024d */
[----:B------:R-:W-:Y:S05]  /*5070*/  SEL R15, R5, R6, !P2 ;  /* 0x00000006050f7207 */ /* 0x000fea0005000000 */
[----:B------:R-:W-:Y:S02]  /*5080*/  IMAD.MOV R6, RZ, RZ, -R15 ;  /* 0x000000ffff067224 */ /* 0x000fe400078e0a0f */
[C---:B------:R-:W-:Y:S04]  /*5090*/  @!P0 IMAD.HI.U32 R2, R3.reuse, R68, RZ ;  /* 0x0000004403028227 */ /* 0x040fe800078e00ff */
[----:B------:R-:W-:Y:S01]  /*50a0*/  IMAD R6, R72, R6, R5 ;  /* 0x0000000648067224 */ /* 0x000fe200078e0205 */
[----:B------:R-:W-:Y:S04]  /*50b0*/  @!P0 SHF.R.U32.HI R2, RZ, R69, R2 ;  /* 0x00000045ff028219 */ /* 0x000fe80000011602 */
[----:B------:R-:W-:Y:S02]  /*50c0*/  @!P0 SEL R0, R3, R2, !P2 ;  /* 0x0000000203008207 */ /* 0x000fe40005000000 */
[----:B------:R-:W-:Y:S02]  /*50d0*/  IADD3 R2, PT, PT, -R5, RZ, RZ ;  /* 0x000000ff05027210 */ /* 0x000fe40007ffe1ff */
[----:B------:R-:W-:Y:S01]  /*50e0*/  @!P0 IADD3 R8, PT, PT, R15, -R0, RZ ;  /* 0x800000000f088210 */ /* 0x000fe20007ffe0ff */
[----:B------:R-:W-:Y:S02]  /*50f0*/  @!P0 IMAD R0, R7, R6, R0 ;  /* 0x0000000607008224 */ /* 0x000fe400078e0200 */
[----:B------:R-:W-:Y:S02]  /*5100*/  IMAD R75, R70, R2, R75 ;  /* 0x00000002464b7224 */ /* 0x000fe400078e024b */
[----:B------:R-:W-:Y:S02]  /*5110*/  @!P0 IMAD R5, R8, R72, R3 ;  /* 0x0000004808058224 */ /* 0x000fe400078e0203 */
[----:B------:R-:W-:Y:S04]  /*5120*/  @!P0 IMAD.MOV.U32 R3, RZ, RZ, R0 ;  /* 0x000000ffff038224 */ /* 0x000fe800078e0000 */
[----:B------:R-:W-:Y:S02]  /*5130*/  IMAD R77, R3, R74, R77 ;  /* 0x0000004a034d7224 */ /* 0x000fe400078e024d */
[----:B------:R-:W-:Y:S07]  /*5140*/  IMAD R75, R5, R70, R75 ;  /* 0x00000046054b7224 */ /* 0x000fee00078e024b */
.L_x_95:
[----:B------:R-:W-:Y:S01]  /*5150*/  @!P1 IMAD.HI.U32 R0, R77, R12, RZ ;  /* 0x0000000c4d009227 */ /* 0x000fe200078e00ff */
[----:B-1----:R-:W-:Y:S01]  /*5160*/  @!P1 ISETP.NE.AND P0, PT, R10, 0x1, PT ;  /* 0x000000010a00980c */ /* 0x002fe20003f05270 */
[----:B------:R-:W-:Y:S01]  /*5170*/  ULOP3.LUT UP0, URZ, UR42, 0x1b0, URZ, 0xc0, !UPT ;  /* 0x000001b02aff7892 */ /* 0x000fe2000f80c0ff */
[----:B------:R-:W-:Y:S01]  /*5180*/  @!P1 ISETP.NE.AND P2, PT, R9, 0x1, PT ;  /* 0x000000010900980c */ /* 0x000fe20003f45270 */
[----:B------:R-:W-:Y:S01]  /*5190*/  @!P1 IMAD.HI.U32 R3, R75, R11, RZ ;  /* 0x0000000b4b039227 */ /* 0x000fe200078e00ff */
[----:B------:R-:W-:Y:S02]  /*51a0*/  @!P1 SHF.R.U32.HI R0, RZ, R13, R0 ;  /* 0x0000000dff009219 */ /* 0x000fe40000011600 */
[----:B------:R-:W-:Y:S01]  /*51b0*/  @P4 SHF.R.U32.HI R171, RZ, 0x10, R17 ;  /* 0x00000010ffab4819 */ /* 0x000fe20000011611 */
[----:B------:R-:W-:Y:S01]  /*51c0*/  VIADD R182, R182, 0x1 ;  /* 0x00000001b6b67836 */ /* 0x000fe20000000000 */
[----:B------:R-:W-:Y:S02]  /*51d0*/  @!P1 SHF.R.U32.HI R2, RZ, R14, R3 ;  /* 0x0000000eff029219 */ /* 0x000fe40000011603 */
[----:B------:R-:W-:Y:S02]  /*51e0*/  @!P1 SEL R3, R77, R0, !P2 ;  /* 0x000000004d039207 */ /* 0x000fe40005000000 */
[----:B------:R-:W-:Y:S05]  /*51f0*/  @!P1 SEL R2, R75, R2, !P0 ;  /* 0x000000024b029207 */ /* 0x000fea0004000000 */
[----:B------:R-:W-:Y:S02]  /*5200*/  @!P1 IMAD.IADD R0, R2, 0x1, -R3 ;  /* 0x0000000102009824 */ /* 0x000fe400078e0a03 */
[----:B------:R-:W-:Y:S02]  /*5210*/  @!P1 IMAD.IADD R2, R3, 0x1, -R2 ;  /* 0x0000000103029824 */ /* 0x000fe400078e0a02 */
[----:B------:R-:W-:Y:S02]  /*5220*/  @!P1 IMAD R77, R0, R9, R77 ;  /* 0x00000009004d9224 */ /* 0x000fe400078e024d */
[----:B------:R-:W-:Y:S01]  /*5230*/  @!P1 IMAD R75, R2, R10, R75 ;  /* 0x0000000a024b9224 */ /* 0x000fe200078e024b */
[----:B------:R-:W-:Y:S06]  /*5240*/  BRA.U !UP0, `(.L_x_96) ;  /* 0x0000000108407547 */ /* 0x000fec000b800000 */
[----:B------:R-:W1:Y:S01]  /*5250*/  LDCU.64 UR8, c[0x4][0x80] ;  /* 0x01001000ff0877ac */ /* 0x000e620008000a00 */
[----:B------:R-:W-:Y:S01]  /*5260*/  MOV R3, 0x0 ;  /* 0x0000000000037802 */ /* 0x000fe20000000f00 */
[----:B------:R-:W-:Y:S02]  /*5270*/  HFMA2 R12, -RZ, RZ, 0, 5.9604644775390625e-08 ;  /* 0x00000001ff0c7431 */ /* 0x000fe400000001ff */
[----:B------:R-:W-:Y:S02]  /*5280*/  IMAD.MOV.U32 R8, RZ, RZ, 0x70 ;  /* 0x00000070ff087424 */ /* 0x000fe400078e00ff */
[----:B------:R-:W-:Y:S01]  /*5290*/  IMAD.MOV.U32 R13, RZ, RZ, RZ ;  /* 0x000000ffff0d7224 */ /* 0x000fe200078e00ff */
[----:B------:R-:W2:Y:S01]  /*52a0*/  LDCU.64 UR6, c[0x4][0x88] ;  /* 0x01001100ff0677ac */ /* 0x000ea20008000a00 */
[----:B------:R-:W3:Y:S01]  /*52b0*/  LDC.64 R2, c[0x4][R3] ;  /* 0x0100000003027b82 */ /* 0x000ee20000000a00 */
[----:B------:R-:W4:Y:S01]  /*52c0*/  LDCU.64 UR4, c[0x4][0x8] ;  /* 0x01000100ff0477ac */ /* 0x000f220008000a00 */
[----:B-1----:R-:W-:Y:S01]  /*52d0*/  MOV R5, UR9 ;  /* 0x0000000900057c02 */ /* 0x002fe20008000f00 */
[----:B------:R-:W-:Y:S01]  /*52e0*/  IMAD.U32 R4, RZ, RZ, UR8 ;  /* 0x00000008ff047e24 */ /* 0x000fe2000f8e00ff */
[----:B--2---:R-:W-:Y:S01]  /*52f0*/  MOV R7, UR7 ;  /* 0x0000000700077c02 */ /* 0x004fe20008000f00 */
[----:B------:R-:W-:Y:S01]  /*5300*/  IMAD.U32 R6, RZ, RZ, UR6 ;  /* 0x00000006ff067e24 */ /* 0x000fe2000f8e00ff */
[----:B----4-:R-:W-:Y:S01]  /*5310*/  MOV R11, UR5 ;  /* 0x00000005000b7c02 */ /* 0x010fe20008000f00 */
[----:B------:R-:W-:Y:S02]  /*5320*/  IMAD.U32 R10, RZ, RZ, UR4 ;  /* 0x00000004ff0a7e24 */ /* 0x000fe4000f8e00ff */
[----:B------:R-:W-:Y:S07]  /*5330*/  LEPC R20, `(.L_x_96) ;  /* 0x000000001014794e */ /* 0x000fee0000000000 */
[----:B---3-5:R-:W-:Y:S05]  /*5340*/  CALL.ABS.NOINC R2 ;  /* 0x0000000002007343 */ /* 0x028fea0003c00000 */
.L_x_96:
[----:B------:R-:W-:Y:S01]  /*5350*/  LOP3.LUT P0, RZ, R179, 0x1b0, RZ, 0xc0, !PT ;  /* 0x000001b0b3ff7812 */ /* 0x000fe2000780c0ff */
[----:B------:R-:W-:Y:S11]  /*5360*/  BSSY.RECONVERGENT B6, `(.L_x_97) ;  /* 0x0000013000067945 */ /* 0x000ff60003800200 */
[----:B------:R-:W-:Y:S01]  /*5370*/  @!UPT UIADD3 URZ, UPT, UPT, URZ, URZ, URZ ;  /* 0x000000fffffff290 */ /* 0x000fe2000fffe0ff */
[----:B------:R-:W-:Y:S05]  /*5380*/  @!P0 BRA `(.L_x_98) ;  /* 0x0000000000408947 */ /* 0x000fea0003800000 */
        /* <DEDUP_REMOVED lines=16> */
.L_x_98:
[----:B------:R-:W-:Y:S05]  /*5490*/  BSYNC.RECONVERGENT B6 ;  /* 0x0000000000067941 */ /* 0x000fea0003800200 */
.L_x_97:
[----:B------:R-:W-:Y:S01]  /*54a0*/  ISETP.NE.U32.AND P3, PT, R150, RZ, PT ;  /* 0x000000ff9600720c */ /* 0x000fe20003f65070 */
[----:B------:R-:W-:Y:S01]  /*54b0*/  UISETP.NE.AND UP1, UPT, UR44, URZ, UPT ;  /* 0x000000ff2c00728c */ /* 0x000fe2000bf25270 */
[----:B------:R-:W-:Y:S02]  /*54c0*/  ISETP.NE.U32.AND P4, PT, R146, RZ, PT ;  /* 0x000000ff9200720c */ /* 0x000fe40003f85070 */
[----:B------:R-:W-:Y:S02]  /*54d0*/  ISETP.NE.AND.EX P3, PT, R151, RZ, PT, P3 ;  /* 0x000000ff9700720c */ /* 0x000fe40003f65330 */
[----:B------:R-:W-:Y:S02]  /*54e0*/  PLOP3.LUT P1, PT, PT, PT, PT, 0x8, 0x80 ;  /* 0x000000000080781c */ /* 0x000fe40003f2e170 */
[----:B------:R-:W-:Y:S02]  /*54f0*/  PLOP3.LUT P0, PT, PT, PT, UP1, 0x80, 0x8 ;  /* 0x000000000008781c */ /* 0x000fe40003f0f018 */
[----:B------:R-:W-:Y:S02]  /*5500*/  ISETP.NE.AND.EX P4, PT, R147, RZ, PT, P4 ;  /* 0x000000ff9300720c */ /* 0x000fe40003f85340 */
[----:B------:R-:W1:Y:S09]  /*5510*/  @UP1 LDCU.64 UR4, c[0x0][0x888] ;  /* 0x00011100ff0417ac */ /* 0x000e720008000a00 */
[----:B------:R-:W-:Y:S01]  /*5520*/  @P0 PLOP3.LUT P1, PT, P3, PT, PT, 0x80, 0x8 ;  /* 0x000000000008081c */ /* 0x000fe20001f2f070 */
[----:B-1----:R-:W-:Y:S04]  /*5530*/  @UP1 UISETP.NE.U32.AND UP0, UPT, UR4, URZ, UPT ;  /* 0x000000ff0400128c */ /* 0x002fe8000bf05070 */
[----:B------:R-:W-:Y:S04]  /*5540*/  @UP1 UISETP.NE.AND.EX UP0, UPT, UR5, URZ, UPT, UP0 ;  /* 0x000000ff0500128c */ /* 0x000fe8000bf05300 */
[----:B------:R-:W-:Y:S01]  /*5550*/  @UP1 USEL UR4, URZ, 0xffffffff, UP0 ;  /* 0xffffffffff041887 */ /* 0x000fe20008000000 */
[----:B------:R-:W-:Y:S11]  /*5560*/  @!P3 BRA `(.L_x_99) ;  /* 0x00000000002cb947 */ /* 0x000ff60003800000 */
[----:B------:R-:W-:Y:S01]  /*5570*/  ISETP.NE.U32.AND P2, PT, R148, RZ, PT ;  /* 0x000000ff9400720c */ /* 0x000fe20003f45070 */
[----:B------:R-:W-:Y:S03]  /*5580*/  IMAD.MOV.U32 R165, RZ, RZ, 0x1 ;  /* 0x00000001ffa57424 */ /* 0x000fe600078e00ff */
[----:B------:R-:W-:Y:S11]  /*5590*/  ISETP.NE.AND.EX P2, PT, R149, RZ, PT, P2 ;  /* 0x000000ff9500720c */ /* 0x000ff60003f45320 */
[----:B------:R-:W-:Y:S02]  /*55a0*/  @!UPT UIADD3 URZ, UPT, UPT, URZ, URZ, URZ ;  /* 0x000000fffffff290 */ /* 0x000fe4000fffe0ff */
[----:B------:R-:W1:Y:S01]  /*55b0*/  @P2 LDC.64 R2, c[0x0][0x888] ;  /* 0x00022200ff022b82 */ /* 0x000e620000000a00 */
[----:B------:R-:W-:Y:S04]  /*55c0*/  @P2 IMAD R0, R150, UR36, RZ ;  /* 0x0000002496002c24 */ /* 0x000fe8000f8e02ff */
[----:B-1----:R-:W-:Y:S04]  /*55d0*/  @P2 IMAD.WIDE R2, R0, 0x4, R2 ;  /* 0x0000000400022825 */ /* 0x002fe800078e0202 */
[----:B------:R-:W-:Y:S01]  /*55e0*/  HFMA2 R0, -RZ, RZ, 0, 5.9604644775390625e-08 ;  /* 0x00000001ff007431 */ /* 0x000fe200000001ff */
[----:B-----5:R1:W5:Y:S04]  /*55f0*/  @P2 LDG.E R81, desc[UR40][R2.64] ;  /* 0x0000002802512981 */ /* 0x020368000c1e1900 */
[----:B------:R-:W-:Y:S01]  /*5600*/  @!P2 PRMT R165, R0, 0x7610, R165 ;  /* 0x0000761000a5a816 */ /* 0x000fe200000000a5 */
[----:B-1----:R-:W2:Y:S06]  /*5610*/  @!P2 LDC R81, c[0x0][0x880] ;  /* 0x00022000ff51ab82 */ /* 0x002eac0000000800 */
.L_x_99:
[----:B------:R-:W-:Y:S05]  /*5620*/  @!P4 BRA `(.L_x_100) ;  /* 0x000000000020c947 */ /* 0x000fea0003800000 */
[----:B------:R-:W-:Y:S04]  /*5630*/  ISETP.NE.U32.AND P2, PT, R144, RZ, PT ;  /* 0x000000ff9000720c */ /* 0x000fe80003f45070 */
[----:B------:R-:W-:Y:S11]  /*5640*/  ISETP.NE.AND.EX P2, PT, R145, RZ, PT, P2 ;  /* 0x000000ff9100720c */ /* 0x000ff60003f45320 */
[----:B------:R-:W-:Y:S02]  /*5650*/  @!UPT UIADD3 URZ, UPT, UPT, URZ, URZ, URZ ;  /* 0x000000fffffff290 */ /* 0x000fe4000fffe0ff */
[----:B------:R-:W1:Y:S01]  /*5660*/  @P2 LDC.64 R2, c[0x0][0x8a8] ;  /* 0x00022a00ff022b82 */ /* 0x000e620000000a00 */
[----:B------:R-:W-:Y:S04]  /*5670*/  @P2 IMAD R0, R146, UR36, RZ ;  /* 0x0000002492002c24 */ /* 0x000fe8000f8e02ff */
[----:B-1----:R-:W-:Y:S05]  /*5680*/  @P2 IMAD.WIDE R2, R0, 0x4, R2 ;  /* 0x0000000400022825 */ /* 0x002fea00078e0202 */
[----:B-----5:R1:W5:Y:S02]  /*5690*/  @P2 LDG.E R78, desc[UR40][R2.64] ;  /* 0x00000028024e2981 */ /* 0x020364000c1e1900 */
[----:B-1----:R-:W3:Y:S02]  /*56a0*/  @!P2 LDC R78, c[0x0][0x8a0] ;  /* 0x00022800ff4eab82 */ /* 0x002ee40000000800 */
.L_x_100:
[----:B--2--5:R-:W-:Y:S01]  /*56b0*/  @P0 FSETP.NEU.AND P4, PT, R81, RZ, PT ;  /* 0x000000ff5100020b */ /* 0x024fe20003f8d000 */
[----:B------:R-:W-:Y:S01]  /*56c0*/  IMAD.U32 R0, RZ, RZ, UR4 ;  /* 0x00000004ff007e24 */ /* 0x000fe2000f8e00ff */
[----:B------:R-:W-:Y:S01]  /*56d0*/  @P0 LOP3.LUT P2, RZ, R165, 0xff, RZ, 0xc0, !PT ;  /* 0x000000ffa5ff0812 */ /* 0x000fe2000784c0ff */
[----:B------:R-:W-:Y:S01]  /*56e0*/  BSSY B1, `(.L_x_101) ;  /* 0x000003d000017945 */ /* 0x000fe20003800000 */
[----:B------:R-:W-:Y:S01]  /*56f0*/  @P0 SEL R3, RZ, 0xffffffff, P4 ;  /* 0xffffffffff030807 */ /* 0x000fe20002000000 */
[C---:B------:R-:W-:Y:S01]  /*5700*/  IMAD R64, R76.reuse, 0x40, R79 ;  /* 0x000000404c407824 */ /* 0x040fe200078e024f */
[----:B------:R-:W-:Y:S02]  /*5710*/  LEA R181, R76, UR43, 0x3 ;  /* 0x0000002b4cb57c11 */ /* 0x000fe4000f8e18ff */
[----:B------:R-:W-:Y:S02]  /*5720*/  CS2R R86, SRZ ;  /* 0x0000000000567805 */ /* 0x000fe4000001ff00 */
[----:B------:R-:W-:Y:S02]  /*5730*/  @P1 SEL R3, R0, R3, !P2 ;  /* 0x0000000300031207 */ /* 0x000fe40005000000 */
[----:B------:R-:W-:Y:S02]  /*5740*/  CS2R R84, SRZ ;  /* 0x0000000000547805 */ /* 0x000fe4000001ff00 */
[----:B------:R-:W-:Y:S02]  /*5750*/  SHF.L.U32 R2, R175, 0x1f, RZ ;  /* 0x0000001faf027819 */ /* 0x000fe400000006ff */
[----:B------:R-:W-:Y:S02]  /*5760*/  CS2R R90, SRZ ;  /* 0x00000000005a7805 */ /* 0x000fe4000001ff00 */
[----:B------:R-:W-:Y:S02]  /*5770*/  @P0 LOP3.LUT R3, R3, 0x1, RZ, 0xc0, !PT ;  /* 0x0000000103030812 */ /* 0x000fe400078ec0ff */
[----:B------:R-:W-:Y:S02]  /*5780*/  CS2R R88, SRZ ;  /* 0x0000000000587805 */ /* 0x000fe4000001ff00 */
[----:B------:R-:W-:Y:S02]  /*5790*/  PLOP3.LUT P5, PT, PT, PT, PT, 0x8, 0x80 ;  /* 0x000000000080781c */ /* 0x000fe40003fae170 */
[----:B------:R-:W-:Y:S02]  /*57a0*/  CS2R R98, SRZ ;  /* 0x0000000000627805 */ /* 0x000fe4000001ff00 */
[----:B------:R-:W-:Y:S02]  /*57b0*/  ISETP.NE.U32.OR P1, PT, R3, 0x1, !P0 ;  /* 0x000000010300780c */ /* 0x000fe40004725470 */
[----:B------:R-:W-:Y:S02]  /*57c0*/  CS2R R96, SRZ ;  /* 0x0000000000607805 */ /* 0x000fe4000001ff00 */
[----:B------:R-:W-:Y:S02]  /*57d0*/  CS2R R94, SRZ ;  /* 0x00000000005e7805 */ /* 0x000fe4000001ff00 */
[----:B------:R-:W-:Y:S07]  /*57e0*/  CS2R R92, SRZ ;  /* 0x00000000005c7805 */ /* 0x000fee000001ff00 */
[----:B------:R-:W-:Y:S04]  /*57f0*/  @P1 SHF.L.U32 R4, R173, 0x1f, RZ ;  /* 0x0000001fad041819 */ /* 0x000fe800000006ff */
[----:B------:R-:W1:Y:S01]  /*5800*/  @P1 SYNCS.PHASECHK.TRANS64.TRYWAIT P0, [UR43+0x30], R4 ;  /* 0x00003004ff0015a7 */ /* 0x000e62000800112b */
[----:B------:R2:W4:Y:S01]  /*5810*/  SYNCS.PHASECHK.TRANS64.TRYWAIT P4, [R181+URZ+0x70], R2 ;  /* 0x00007002b50075a7 */ /* 0x00052200080811ff */
[----:B-1----:R-:W-:Y:S01]  /*5820*/  @P1 PLOP3.LUT P5, PT, P0, PT, PT, 0x8, 0x80 ;  /* 0x000000000080181c */ /* 0x002fe200007ae170 */
[----:B------:R-:W-:Y:S01]  /*5830*/  @!UPT UIADD3 URZ, UPT, UPT, URZ, URZ, URZ ;  /* 0x000000fffffff290 */ /* 0x000fe2000fffe0ff */
[----:B--2-4-:R-:W-:Y:S11]  /*5840*/  @!P1 BRA `(.L_x_102) ;  /* 0x0000000000989947 */ /* 0x014ff60003800000 */
[----:B------:R-:W-:Y:S01]  /*5850*/  ISETP.NE.U32.AND P0, PT, RZ, UR38, PT ;  /* 0x00000026ff007c0c */ /* 0x000fe2000bf05070 */
[----:B------:R-:W-:Y:S01]  /*5860*/  BSSY B0, `(.L_x_103) ;  /* 0x0000016000007945 */ /* 0x000fe20003800000 */
[----:B------:R-:W-:Y:S02]  /*5870*/  FSETP.NEU.AND P2, PT, R81, RZ, PT ;  /* 0x000000ff5100720b */ /* 0x000fe40003f4d000 */
[----:B------:R-:W-:Y:S02]  /*5880*/  CS2R R94, SRZ ;  /* 0x00000000005e7805 */ /* 0x000fe4000001ff00 */
[----:B------:R-:W-:Y:S02]  /*5890*/  ISETP.NE.AND.EX P0, PT, RZ, UR39, PT, P0 ;  /* 0x00000027ff007c0c */ /* 0x000fe4000bf05300 */
[----:B------:R-:W-:Y:S02]  /*58a0*/  CS2R R92, SRZ ;  /* 0x00000000005c7805 */ /* 0x000fe4000001ff00 */
[----:B------:R-:W-:Y:S02]  /*58b0*/  LOP3.LUT P1, RZ, R165, 0xff, RZ, 0xc0, !PT ;  /* 0x000000ffa5ff7812 */ /* 0x000fe4000782c0ff */
[----:B------:R-:W-:Y:S02]  /*58c0*/  CS2R R98, SRZ ;  /* 0x0000000000627805 */ /* 0x000fe4000001ff00 */
[----:B------:R-:W-:Y:S02]  /*58d0*/  SEL R0, RZ, 0xffffffff, P2 ;  /* 0xffffffffff007807 */ /* 0x000fe40001000000 */
[----:B------:R-:W-:Y:S02]  /*58e0*/  CS2R R96, SRZ ;  /* 0x0000000000607805 */ /* 0x000fe4000001ff00 */
[----:B------:R-:W-:Y:S02]  /*58f0*/  SEL R3, RZ, 0xffffffff, P0 ;  /* 0xffffffffff037807 */ /* 0x000fe40000000000 */
[----:B------:R-:W-:Y:S02]  /*5900*/  CS2R R90, SRZ ;  /* 0x00000000005a7805 */ /* 0x000fe4000001ff00 */
[----:B------:R-:W-:Y:S02]  /*5910*/  CS2R R88, SRZ ;  /* 0x0000000000587805 */ /* 0x000fe4000001ff00 */
[----:B------:R-:W-:Y:S02]  /*5920*/  CS2R R86, SRZ ;  /* 0x0000000000567805 */ /* 0x000fe4000001ff00 */
[----:B------:R-:W-:Y:S02]  /*5930*/  @P3 SEL R0, R3, R0, !P1 ;  /* 0x0000000003003207 */ /* 0x000fe40004800000 */
[----:B------:R-:W-:Y:S02]  /*5940*/  CS2R R84, SRZ ;  /* 0x0000000000547805 */ /* 0x000fe4000001ff00 */
[----:B------:R-:W-:Y:S04]  /*5950*/  LOP3.LUT R0, R0, 0x1, RZ, 0xc0, !PT ;  /* 0x0000000100007812 */ /* 0x000fe800078ec0ff */
[----:B------:R-:W-:Y:S01]  /*5960*/  ISETP.NE.U32.AND P0, PT, R0, 0x1, PT ;  /* 0x000000010000780c */ /* 0x000fe20003f05070 */
[----:B------:R-:W-:Y:S01]  /*5970*/  @!UPT UIADD3 URZ, UPT, UPT, URZ, URZ, URZ ;  /* 0x000000fffffff290 */ /* 0x000fe2000fffe0ff */
[----:B------:R-:W-:Y:S11]  /*5980*/  @!P5 BRA `(.L_x_104) ;  /* 0x00000000000cd947 */ /* 0x000ff60003800000 */
[----:B------:R-:W-:Y:S04]  /*5990*/  SHF.L.U32 R3, R173, 0x1f, RZ ;  /* 0x0000001fad037819 */ /* 0x000fe800000006ff */
[----:B------:R-:W1:Y:S02]  /*59a0*/  SYNCS.PHASECHK.TRANS64.TRYWAIT P1, [UR43+0x30], R3 ;  /* 0x00003003ff0075a7 */ /* 0x000e64000802112b */
[----:B-1----:R-:W-:Y:S05]  /*59b0*/  @!P1 BRA `(.L_x_105) ;  /* 0x0000001c00949947 */ /* 0x002fea0003800000 */
.L_x_104:
[----:B------:R-:W-:Y:S05]  /*59c0*/  BSYNC B0 ;  /* 0x0000000000007941 */ /* 0x000fea0003800000 */
.L_x_103:
[----:B------:R2:W4:Y:S01]  /*59d0*/  @P0 LDS.128 R92, [R168+UR43+0x200] ;  /* 0x0002002ba85c0984 */ /* 0x0005220008000c00 */
[----:B------:R-:W-:Y:S01]  /*59e0*/  UIADD3 UR4, UPT, UPT, UR43, 0x38, URZ ;  /* 0x000000382b047890 */ /* 0x000fe2000fffe0ff */
[----:B------:R-:W-:Y:S02]  /*59f0*/  LOP3.LUT R173, R173, 0x1, RZ, 0x3c, !PT ;  /* 0x00000001adad7812 */ /* 0x000fe400078e3cff */
[----:B------:R2:W1:Y:S01]  /*5a00*/  @P0 LDS.128 R96, [R178+0x10] ;  /* 0x00001000b2600984 */ /* 0x0004620000000c00 */
[----:B------:R-:W-:Y:S03]  /*5a10*/  UPRMT UR4, UR37, 0x654, UR4 ;  /* 0x0000065425047896 */ /* 0x000fe60008000004 */
[----:B------:R2:W1:Y:S04]  /*5a20*/  @P0 LDS.128 R88, [R177+0x20] ;  /* 0x00002000b1580984 */ /* 0x0004680000000c00 */
[----:B------:R2:W1:Y:S01]  /*5a30*/  @P0 LDS.128 R84, [R176+0x30] ;  /* 0x00003000b0540984 */ /* 0x0004620000000c00 */
[----:B------:R-:W-:Y:S01]  /*5a40*/  @!PT LDS RZ, [RZ] ;  /* 0x00000000fffff984 */ /* 0x000fe20000000800 */
[----:B------:R-:W-:Y:S01]  /*5a50*/  @!PT LDS RZ, [RZ] ;  /* 0x00000000fffff984 */ /* 0x000fe20000000800 */
[----:B------:R-:W-:Y:S01]  /*5a60*/  @!PT LDS RZ, [RZ] ;  /* 0x00000000fffff984 */ /* 0x000fe20000000800 */
[----:B------:R-:W-:Y:S01]  /*5a70*/  @!PT LDS RZ, [RZ] ;  /* 0x00000000fffff984 */ /* 0x000fe20000000800 */
[----:B------:R5:W-:Y:S06]  /*5a80*/  MEMBAR.ALL.CTA ;  /* 0x0000000000007992 */ /* 0x000bec0000008000 */
[----:B-----5:R-:W5:Y:S02]  /*5a90*/  FENCE.VIEW.ASYNC.S ;  /* 0x00000000000073c6 */ /* 0x020f640000000000 */
[----:B-----5:R-:W-:Y:S01]  /*5aa0*/  SYNCS.ARRIVE.TRANS64.RED.A1T0 RZ, [UR4], RZ ;  /* 0x000000ffffff79a7 */ /* 0x020fe20008100404 */
.L_x_102:
[----:B------:R-:W-:Y:S05]  /*5ab0*/  BSYNC B1 ;  /* 0x0000000000017941 */ /* 0x000fea0003800000 */
.L_x_101:
[----:B-1----:R-:W-:Y:S04]  /*5ac0*/  SHF.R.U32.HI R0, RZ, 0x15, R64 ;  /* 0x00000015ff007819 */ /* 0x002fe80000011640 */
[----:B------:R-:W-:Y:S01]  /*5ad0*/  LOP3.LUT P0, RZ, R0, 0x3, R169, 0x48, !PT ;  /* 0x0000000300ff7812 */ /* 0x000fe200078048a9 */
[----:B------:R-:W-:Y:S01]  /*5ae0*/  @!UPT UIADD3 URZ, UPT, UPT, URZ, URZ, URZ ;  /* 0x000000fffffff290 */ /* 0x000fe2000fffe0ff */
[----:B------:R-:W-:Y:S11]  /*5af0*/  @P4 BRA `(.L_x_106) ;  /* 0x0000000000084947 */ /* 0x000ff60003800000 */
[----:B------:R-:W1:Y:S02]  /*5b00*/  SYNCS.PHASECHK.TRANS64.TRYWAIT P1, [R181+URZ+0x70], R2 ;  /* 0x00007002b50075a7 */ /* 0x000e6400080211ff */
[----:B-1----:R-:W-:Y:S05]  /*5b10*/  @!P1 BRA `(.L_x_107) ;  /* 0x0000001c00549947 */ /* 0x002fea0003800000 */
.L_x_106:
[----:B------:R-:W-:Y:S05]  /*5b20*/  @!P0 BRA `(.L_x_108) ;  /* 0x0000000000408947 */ /* 0x000fea0003800000 */
[----:B------:R-:W1:Y:S01]  /*5b30*/  LDCU.64 UR8, c[0x4][0x70] ;  /* 0x01000e00ff0877ac */ /* 0x000e620008000a00 */
[----:B------:R-:W-:Y:S01]  /*5b40*/  MOV R3, 0x0 ;  /* 0x0000000000037802 */ /* 0x000fe20000000f00 */
[----:B------:R-:W-:Y:S02]  /*5b50*/  HFMA2 R12, -RZ, RZ, 0, 5.9604644775390625e-08 ;  /* 0x00000001ff0c7431 */ /* 0x000fe400000001ff */
[----:B------:R-:W-:Y:S02]  /*5b60*/  IMAD.MOV.U32 R8, RZ, RZ, 0x192 ;  /* 0x00000192ff087424 */ /* 0x000fe400078e00ff */
[----:B------:R-:W-:Y:S01]  /*5b70*/  IMAD.MOV.U32 R13, RZ, RZ, RZ ;  /* 0x000000ffff0d7224 */ /* 0x000fe200078e00ff */
[----:B------:R-:W5:Y:S01]  /*5b80*/  LDCU.64 UR6, c[0x4][0x78] ;  /* 0x01000f00ff0677ac */ /* 0x000f620008000a00 */
[----:B------:R-:W2:Y:S01]  /*5b90*/  LDC.64 R2, c[0x4][R3] ;  /* 0x0100000003027b82 */ /* 0x000ea20000000a00 */
[----:B------:R-:W3:Y:S01]  /*5ba0*/  LDCU.64 UR4, c[0x4][0x10] ;  /* 0x01000200ff0477ac */ /* 0x000ee20008000a00 */
[----:B-1----:R-:W-:Y:S01]  /*5bb0*/  MOV R5, UR9 ;  /* 0x0000000900057c02 */ /* 0x002fe20008000f00 */
[----:B------:R-:W-:Y:S01]  /*5bc0*/  IMAD.U32 R4, RZ, RZ, UR8 ;  /* 0x00000008ff047e24 */ /* 0x000fe2000f8e00ff */
[----:B-----5:R-:W-:Y:S01]  /*5bd0*/  MOV R7, UR7 ;  /* 0x0000000700077c02 */ /* 0x020fe20008000f00 */
[----:B------:R-:W-:Y:S01]  /*5be0*/  IMAD.U32 R6, RZ, RZ, UR6 ;  /* 0x00000006ff067e24 */ /* 0x000fe2000f8e00ff */
[----:B---3--:R-:W-:Y:S01]  /*5bf0*/  MOV R11, UR5 ;  /* 0x00000005000b7c02 */ /* 0x008fe20008000f00 */
[----:B------:R-:W-:Y:S02]  /*5c00*/  IMAD.U32 R10, RZ, RZ, UR4 ;  /* 0x00000004ff0a7e24 */ /* 0x000fe4000f8e00ff */
[----:B------:R-:W-:Y:S07]  /*5c10*/  LEPC R20, `(.L_x_108) ;  /* 0x000000001014794e */ /* 0x000fee0000000000 */
[----:B--2-4-:R-:W-:Y:S05]  /*5c20*/  CALL.ABS.NOINC R2 ;  /* 0x0000000002007343 */ /* 0x014fea0003c00000 */
.L_x_108:
[----:B------:R-:W-:Y:S01]  /*5c30*/  LOP3.LUT P0, RZ, R166, 0x60, RZ, 0xc0, !PT ;  /* 0x00000060a6ff7812 */ /* 0x000fe2000780c0ff */
[----:B------:R-:W-:Y:S05]  /*5c40*/  WARPSYNC.ALL ;  /* 0x0000000000007948 */ /* 0x000fea0003800000 */
[----:B------:R-:W-:Y:S01]  /*5c50*/  R2UR UR4, R64 ;  /* 0x00000000400472ca */ /* 0x000fe200000e0000 */
[----:B------:R-:W-:Y:S01]  /*5c60*/  BSSY.RECONVERGENT B0, `(.L_x_109) ;  /* 0x0000120000007945 */ /* 0x000fe20003800200 */
[-C--:B----4-:R-:W-:Y:S02]  /*5c70*/  F2FP.F16.E5M2.UNPACK_B R82, R92.reuse ;  /* 0x0000005cff52723e */ /* 0x090fe400020004ff */
[----:B------:R-:W-:Y:S02]  /*5c80*/  F2FP.F16.E5M2.UNPACK_B R109, R92.H1 ;  /* 0x0000005cff6d723e */ /* 0x000fe400030004ff */
[-C--:B------:R-:W-:Y:S01]  /*5c90*/  F2FP.F16.E5M2.UNPACK_B R107, R93.reuse ;  /* 0x0000005dff6b723e */ /* 0x080fe200020004ff */
[--C-:B------:R-:W-:Y:S01]  /*5ca0*/  HADD2.F32 R80, -RZ, R82.reuse.H0_H0 ;  /* 0x20000052ff507230 */ /* 0x100fe20000004100 */
[----:B------:R-:W-:Y:S01]  /*5cb0*/  F2FP.F16.E5M2.UNPACK_B R105, R93.H1 ;  /* 0x0000005dff69723e */ /* 0x000fe200030004ff */
[----:B------:R-:W-:Y:S01]  /*5cc0*/  HADD2.F32 R82, -RZ, R82.H1_H1 ;  /* 0x30000052ff527230 */ /* 0x000fe20000004100 */
[-C--:B------:R-:W-:Y:S01]  /*5cd0*/  F2FP.F16.E5M2.UNPACK_B R130, R84.reuse ;  /* 0x00000054ff82723e */ /* 0x080fe200020004ff */
[--C-:B------:R-:W-:Y:S01]  /*5ce0*/  HADD2.F32 R83, -RZ, R109.reuse.H0_H0 ;  /* 0x2000006dff537230 */ /* 0x100fe20000004100 */
[----:B------:R-:W-:Y:S01]  /*5cf0*/  F2FP.F16.E5M2.UNPACK_B R132, R84.H1 ;  /* 0x00000054ff84723e */ /* 0x000fe200030004ff */
[----:B------:R-:W1:Y:S01]  /*5d00*/  LDTM.x64 R4, tmem[UR4] ;  /* 0x00000004000479ee */ /* 0x000e620008340000 */
[----:B------:R-:W-:Y:S01]  /*5d10*/  NOP ;  /* 0x0000000000007918 */ /* 0x000fe20000000000 */
[----:B------:R-:W-:Y:S01]  /*5d20*/  IADD3 R181, PT, PT, R181, 0x90, RZ ;  /* 0x00000090b5b57810 */ /* 0x000fe20007ffe0ff */
[--C-:B------:R-:W-:Y:S01]  /*5d30*/  HADD2.F32 R129, -RZ, R130.reuse.H0_H0 ;  /* 0x20000082ff817230 */ /* 0x100fe20000004100 */
[----:B------:R-:W-:Y:S01]  /*5d40*/  F2FP.F16.E5M2.UNPACK_B R93, R94 ;  /* 0x0000005eff5d723e */ /* 0x000fe200020004ff */
[----:B------:R-:W-:Y:S01]  /*5d50*/  HADD2.F32 R130, -RZ, R130.H1_H1 ;  /* 0x30000082ff827230 */ /* 0x000fe20000004100 */
[----:B------:R-:W-:Y:S01]  /*5d60*/  LOP3.LUT R181, R181, 0xfefffff8, RZ, 0xc0, !PT ;  /* 0xfefffff8b5b57812 */ /* 0x000fe200078ec0ff */
[----:B------:R-:W-:Y:S01]  /*5d70*/  HADD2.F32 R84, -RZ, R109.H1_H1 ;  /* 0x3000006dff547230 */ /* 0x000fe20000004100 */
[-C--:B------:R-:W-:Y:S01]  /*5d80*/  F2FP.F16.E5M2.UNPACK_B R134, R85.reuse ;  /* 0x00000055ff86723e */ /* 0x080fe200020004ff */
[----:B------:R-:W-:Y:S01]  /*5d90*/  HADD2.F32 R131, -RZ, R132.H0_H0 ;  /* 0x20000084ff837230 */ /* 0x000fe20000004100 */
[----:B-1----:R1:W-:Y:S01]  /*5da0*/  SYNCS.ARRIVE.TRANS64.RED.A1T0 RZ, [R181+URZ], RZ ;  /* 0x000000ffb5ff79a7 */ /* 0x0023e200081004ff */
[----:B------:R-:W-:Y:S01]  /*5db0*/  F2FP.F16.E5M2.UNPACK_B R136, R85.H1 ;  /* 0x00000055ff88723e */ /* 0x000fe200030004ff */
[--C-:B------:R-:W-:Y:S01]  /*5dc0*/  HADD2.F32 R85, -RZ, R107.reuse.H0_H0 ;  /* 0x2000006bff557230 */ /* 0x100fe20000004100 */
[-C--:B------:R-:W-:Y:S01]  /*5dd0*/  F2FP.F16.E5M2.UNPACK_B R138, R86.reuse ;  /* 0x00000056ff8a723e */ /* 0x080fe200020004ff */
[--C-:B------:R-:W-:Y:S01]  /*5de0*/  HADD2.F32 R133, -RZ, R134.reuse.H0_H0 ;  /* 0x20000086ff857230 */ /* 0x100fe20000004100 */
[----:B------:R-:W-:Y:S01]  /*5df0*/  F2FP.F16.E5M2.UNPACK_B R140, R86.H1 ;  /* 0x00000056ff8c723e */ /* 0x000fe200030004ff */
[----:B------:R-:W-:Y:S01]  /*5e00*/  HADD2.F32 R86, -RZ, R107.H1_H1 ;  /* 0x3000006bff567230 */ /* 0x000fe20000004100 */
[----:B------:R-:W-:Y:S01]  /*5e10*/  F2FP.F16.E5M2.UNPACK_B R142, R87 ;  /* 0x00000057ff8e723e */ /* 0x000fe200020004ff */
[----:B------:R-:W-:Y:S01]  /*5e20*/  HADD2.F32 R134, -RZ, R134.H1_H1 ;  /* 0x30000086ff867230 */ /* 0x000fe20000004100 */
[----:B------:R-:W-:Y:S01]  /*5e30*/  F2FP.F16.E5M2.UNPACK_B R114, R88 ;  /* 0x00000058ff72723e */ /* 0x000fe200020004ff */
[--C-:B------:R-:W-:Y:S01]  /*5e40*/  HADD2.F32 R137, -RZ, R138.reuse.H0_H0 ;  /* 0x2000008aff897230 */ /* 0x100fe20000004100 */
[-C--:B------:R-:W-:Y:S01]  /*5e50*/  F2FP.F16.E5M2.UNPACK_B R118, R89.reuse ;  /* 0x00000059ff76723e */ /* 0x080fe200020004ff */
[----:B------:R-:W-:Y:S01]  /*5e60*/  HADD2.F32 R138, -RZ, R138.H1_H1 ;  /* 0x3000008aff8a7230 */ /* 0x000fe20000004100 */
[----:B------:R-:W-:Y:S01]  /*5e70*/  F2FP.F16.E5M2.UNPACK_B R120, R89.H1 ;  /* 0x00000059ff78723e */ /* 0x000fe200030004ff */
[C---:B---3--:R-:W-:Y:S01]  /*5e80*/  FMUL R4, R78.reuse, R4 ;  /* 0x000000044e047220 */ /* 0x048fe20000400000 */
[C---:B------:R-:W-:Y:S01]  /*5e90*/  FMUL R5, R78.reuse, R5 ;  /* 0x000000054e057220 */ /* 0x040fe20000400000 */
[C---:B------:R-:W-:Y:S01]  /*5ea0*/  FMUL R8, R78.reuse, R8 ;  /* 0x000000084e087220 */ /* 0x040fe20000400000 */
[C---:B------:R-:W-:Y:S01]  /*5eb0*/  FMUL R9, R78.reuse, R9 ;  /* 0x000000094e097220 */ /* 0x040fe20000400000 */
[C---:B------:R-:W-:Y:S01]  /*5ec0*/  FFMA R4, R81.reuse, R80, R4 ;  /* 0x0000005051047223 */ /* 0x040fe20000000004 */
[C---:B------:R-:W-:Y:S01]  /*5ed0*/  FFMA R5, R81.reuse, R82, R5 ;  /* 0x0000005251057223 */ /* 0x040fe20000000005 */
[----:B------:R-:W-:Y:S02]  /*5ee0*/  HADD2.F32 R89, -RZ, R93.H0_H0 ;  /* 0x2000005dff597230 */ /* 0x000fe40000004100 */
[C---:B------:R-:W-:Y:S01]  /*5ef0*/  FMUL R12, R78.reuse, R12 ;  /* 0x0000000c4e0c7220 */ /* 0x040fe20000400000 */
        /* <DEDUP_REMOVED lines=11> */
[--C-:B------:R-:W-:Y:S02]  /*5fb0*/  HADD2.F32 R113, -RZ, R114.reuse.H0_H0 ;  /* 0x20000072ff717230 */ /* 0x100fe40000004100 */
[C---:B------:R-:W-:Y:S01]  /*5fc0*/  FMUL R32, R78.reuse, R36 ;  /* 0x000000244e207220 */ /* 0x040fe20000400000 */
[----:B------:R-:W-:Y:S02]  /*5fd0*/  HADD2.F32 R114, -RZ, R114.H1_H1 ;  /* 0x30000072ff727230 */ /* 0x000fe40000004100 */
[C---:B------:R-:W-:Y:S01]  /*5fe0*/  FMUL R33, R78.reuse, R37 ;  /* 0x000000254e217220 */ /* 0x040fe20000400000 */
[--C-:B------:R-:W-:Y:S02]  /*5ff0*/  HADD2.F32 R117, -RZ, R118.reuse.H0_H0 ;  /* 0x20000076ff757230 */ /* 0x100fe40000004100 */
[C---:B------:R-:W-:Y:S01]  /*6000*/  FMUL R36, R78.reuse, R40 ;  /* 0x000000284e247220 */ /* 0x040fe20000400000 */
[----:B------:R-:W-:Y:S02]  /*6010*/  HADD2.F32 R118, -RZ, R118.H1_H1 ;  /* 0x30000076ff767230 */ /* 0x000fe40000004100 */
        /* <DEDUP_REMOVED lines=8> */
[----:B------:R-:W-:Y:S01]  /*60a0*/  F2FP.F16.E5M2.UNPACK_B R92, R94.H1 ;  /* 0x0000005eff5c723e */ /* 0x000fe200030004ff */
[C---:B------:R-:W-:Y:S01]  /*60b0*/  FMUL R53, R78.reuse, R57 ;  /* 0x000000394e357220 */ /* 0x040fe20000400000 */
[C---:B------:R-:W-:Y:S01]  /*60c0*/  FMUL R56, R78.reuse, R60 ;  /* 0x0000003c4e387220 */ /* 0x040fe20000400000 */
[----:B------:R-:W-:Y:S01]  /*60d0*/  F2FP.F16.E5M2.UNPACK_B R141, R87.H1 ;  /* 0x00000057ff8d723e */ /* 0x000fe200030004ff */
[C---:B------:R-:W-:Y:S01]  /*60e0*/  FMUL R57, R78.reuse, R61 ;  /* 0x0000003d4e397220 */ /* 0x040fe20000400000 */
[----:B------:R-:W-:Y:S02]  /*60f0*/  HADD2.F32 R80, -RZ, R142.H1_H1 ;  /* 0x3000008eff507230 */ /* 0x000fe40000004100 */
[C---:B------:R-:W-:Y:S01]  /*6100*/  FMUL R60, R78.reuse, R64 ;  /* 0x000000404e3c7220 */ /* 0x040fe20000400000 */
[----:B------:R-:W-:Y:S01]  /*6110*/  F2FP.F16.E5M2.UNPACK_B R116, R88.H1 ;  /* 0x00000058ff74723e */ /* 0x000fe200030004ff */
[C---:B------:R-:W-:Y:S01]  /*6120*/  FMUL R61, R78.reuse, R65 ;  /* 0x000000414e3d7220 */ /* 0x040fe20000400000 */
[C---:B------:R-:W-:Y:S01]  /*6130*/  FMUL R6, R78.reuse, R6 ;  /* 0x000000064e067220 */ /* 0x040fe20000400000 */
[----:B------:R-:W-:Y:S01]  /*6140*/  F2FP.F16.E5M2.UNPACK_B R94, R95 ;  /* 0x0000005fff5e723e */ /* 0x000fe200020004ff */
[C---:B------:R-:W-:Y:S01]  /*6150*/  FMUL R7, R78.reuse, R7 ;  /* 0x000000074e077220 */ /* 0x040fe20000400000 */
[----:B------:R-:W-:Y:S02]  /*6160*/  HADD2.F32 R87, -RZ, R105.H0_H0 ;  /* 0x20000069ff577230 */ /* 0x000fe40000004100 */
[C---:B------:R-:W-:Y:S01]  /*6170*/  FFMA R6, R81.reuse, R83, R6 ;  /* 0x0000005351067223 */ /* 0x040fe20000000006 */
[----:B------:R-:W-:Y:S01]  /*6180*/  F2FP.F16.E5M2.UNPACK_B R122, R90 ;  /* 0x0000005aff7a723e */ /* 0x000fe200020004ff */
[C---:B------:R-:W-:Y:S01]  /*6190*/  FFMA R7, R81.reuse, R84, R7 ;  /* 0x0000005451077223 */ /* 0x040fe20000000007 */
[C---:B------:R-:W-:Y:S01]  /*61a0*/  FFMA R8, R81.reuse, R85, R8 ;  /* 0x0000005551087223 */ /* 0x040fe20000000008 */
[----:B------:R-:W-:Y:S01]  /*61b0*/  F2FP.F16.E5M2.UNPACK_B R124, R90.H1 ;  /* 0x0000005aff7c723e */ /* 0x000fe200030004ff */
[----:B------:R-:W-:Y:S01]  /*61c0*/  FFMA R9, R81, R86, R9 ;  /* 0x0000005651097223 */ /* 0x000fe20000000009 */
[----:B------:R-:W-:Y:S01]  /*61d0*/  HADD2.F32 R90, -RZ, R93.H1_H1 ;  /* 0x3000005dff5a7230 */ /* 0x000fe20000004100 */
[----:B------:R-:W-:Y:S01]  /*61e0*/  F2FP.SATFINITE.E5M2.F32.PACK_AB_MERGE_C R156, R7, R6, RZ ;  /* 0x00000006079c723e */ /* 0x000fe200048060ff */
[----:B------:R-:W-:Y:S02]  /*61f0*/  HADD2.F32 R93, -RZ, R94.H0_H0 ;  /* 0x2000005eff5d7230 */ /* 0x000fe40000004100 */
[C---:B------:R-:W-:Y:S01]  /*6200*/  FMUL R10, R78.reuse, R10 ;  /* 0x0000000a4e0a7220 */ /* 0x040fe20000400000 */
[----:B------:R-:W-:Y:S01]  /*6210*/  HADD2.F32 R88, -RZ, R105.H1_H1 ;  /* 0x30000069ff587230 */ /* 0x000fe20000004100 */
[----:B------:R-:W-:Y:S01]  /*6220*/  F2FP.SATFINITE.E5M2.F32.PACK_AB_MERGE_C R156, R5, R4, R156 ;  /* 0x00000004059c723e */ /* 0x000fe2000480609c */
[--C-:B------:R-:W-:Y:S02]  /*6230*/  HADD2.F32 R121, -RZ, R122.reuse.H0_H0 ;  /* 0x2000007aff797230 */ /* 0x100fe40000004100 */
[C---:B------:R-:W-:Y:S01]  /*6240*/  FFMA R10, R81.reuse, R87, R10 ;  /* 0x00000057510a7223 */ /* 0x040fe2000000000a */
[----:B------:R-:W-:Y:S02]  /*6250*/  HADD2.F32 R122, -RZ, R122.H1_H1 ;  /* 0x3000007aff7a7230 */ /* 0x000fe40000004100 */
[C---:B------:R-:W-:Y:S01]  /*6260*/  FMUL R11, R78.reuse, R11 ;  /* 0x0000000b4e0b7220 */ /* 0x040fe20000400000 */
[----:B------:R-:W-:Y:S01]  /*6270*/  F2FP.F16.E5M2.UNPACK_B R103, R95.H1 ;  /* 0x0000005fff67723e */ /* 0x000fe200030004ff */
[----:B------:R-:W-:Y:S01]  /*6280*/  HADD2.F32 R95, -RZ, R94.H1_H1 ;  /* 0x3000005eff5f7230 */ /* 0x000fe20000004100 */
[-C--:B------:R-:W-:Y:S01]  /*6290*/  F2FP.F16.E5M2.UNPACK_B R126, R91.reuse ;  /* 0x0000005bff7e723e */ /* 0x080fe200020004ff */
[C---:B------:R-:W-:Y:S01]  /*62a0*/  FFMA R11, R81.reuse, R88, R11 ;  /* 0x00000058510b7223 */ /* 0x040fe2000000000b */
[----:B------:R-:W-:Y:S01]  /*62b0*/  F2FP.F16.E5M2.UNPACK_B R128, R91.H1 ;  /* 0x0000005bff80723e */ /* 0x000fe200030004ff */
[----:B------:R-:W-:Y:S02]  /*62c0*/  HADD2.F32 R91, -RZ, R92.H0_H0 ;  /* 0x2000005cff5b7230 */ /* 0x000fe40000004100 */
[C---:B------:R-:W-:Y:S01]  /*62d0*/  FFMA R12, R81.reuse, R89, R12 ;  /* 0x00000059510c7223 */ /* 0x040fe2000000000c */
[----:B------:R-:W-:Y:S01]  /*62e0*/  FFMA R13, R81, R90, R13 ;  /* 0x0000005a510d7223 */ /* 0x000fe2000000000d */
[----:B------:R-:W-:Y:S01]  /*62f0*/  F2FP.SATFINITE.E5M2.F32.PACK_AB_MERGE_C R157, R11, R10, RZ ;  /* 0x0000000a0b9d723e */ /* 0x000fe200048060ff */
[--C-:B------:R-:W-:Y:S01]  /*6300*/  HADD2.F32 R125, -RZ, R126.reuse.H0_H0 ;  /* 0x2000007eff7d7230 */ /* 0x100fe20000004100 */
[----:B------:R-:W-:Y:S01]  /*6310*/  F2FP.F16.E5M2.UNPACK_B R101, R96 ;  /* 0x00000060ff65723e */ /* 0x000fe200020004ff */
[----:B------:R-:W-:Y:S01]  /*6320*/  HADD2.F32 R126, -RZ, R126.H1_H1 ;  /* 0x3000007eff7e7230 */ /* 0x000fe20000004100 */
[----:B------:R-:W-:Y:S01]  /*6330*/  F2FP.SATFINITE.E5M2.F32.PACK_AB_MERGE_C R157, R9, R8, R157 ;  /* 0x00000008099d723e */ /* 0x000fe2000480609d */
[----:B------:R-:W-:Y:S02]  /*6340*/  HADD2.F32 R83, -RZ, R142.H0_H0 ;  /* 0x2000008eff537230 */ /* 0x000fe40000004100 */
[C---:B------:R-:W-:Y:S01]  /*6350*/  FMUL R14, R78.reuse, R14 ;  /* 0x0000000e4e0e7220 */ /* 0x040fe20000400000 */
[----:B------:R-:W-:Y:S02]  /*6360*/  HADD2.F32 R92, -RZ, R92.H1_H1 ;  /* 0x3000005cff5c7230 */ /* 0x000fe40000004100 */
[C---:B------:R-:W-:Y:S01]  /*6370*/  FMUL R15, R78.reuse, R15 ;  /* 0x0000000f4e0f7220 */ /* 0x040fe20000400000 */
[----:B------:R-:W-:Y:S01]  /*6380*/  F2FP.F16.E5M2.UNPACK_B R100, R96.H1 ;  /* 0x00000060ff64723e */ /* 0x000fe200030004ff */
[--C-:B------:R-:W-:Y:S02]  /*6390*/  HADD2.F32 R94, -RZ, R103.reuse.H0_H0 ;  /* 0x20000067ff5e7230 */ /* 0x100fe40000004100 */
[C---:B------:R-:W-:Y:S01]  /*63a0*/  FFMA R14, R81.reuse, R91, R14 ;  /* 0x0000005b510e7223 */ /* 0x040fe2000000000e */
[C---:B------:R-:W-:Y:S01]  /*63b0*/  FFMA R15, R81.reuse, R92, R15 ;  /* 0x0000005c510f7223 */ /* 0x040fe2000000000f */
[C---:B------:R-:W-:Y:S01]  /*63c0*/  FFMA R0, R81.reuse, R93, R0 ;  /* 0x0000005d51007223 */ /* 0x040fe20000000000 */
[----:B------:R-:W-:Y:S01]  /*63d0*/  FFMA R2, R81, R95, R2 ;  /* 0x0000005f51027223 */ /* 0x000fe20000000002 */
[-C--:B------:R-:W-:Y:S01]  /*63e0*/  F2FP.F16.E5M2.UNPACK_B R102, R97.reuse ;  /* 0x00000061ff66723e */ /* 0x080fe200020004ff */
[----:B------:R-:W-:Y:S01]  /*63f0*/  HADD2.F32 R96, -RZ, R103.H1_H1 ;  /* 0x30000067ff607230 */ /* 0x000fe20000004100 */
[----:B------:R-:W-:Y:S01]  /*6400*/  F2FP.SATFINITE.E5M2.F32.PACK_AB_MERGE_C R158, R15, R14, RZ ;  /* 0x0000000e0f9e723e */ /* 0x000fe200048060ff */
[C---:B------:R-:W-:Y:S01]  /*6410*/  FMUL R3, R78.reuse, R18 ;  /* 0x000000124e037220 */ /* 0x040fe20000400000 */
[----:B------:R-:W-:Y:S01]  /*6420*/  F2FP.F16.E5M2.UNPACK_B R104, R97.H1 ;  /* 0x00000061ff68723e */ /* 0x000fe200030004ff */
[--C-:B------:R-:W-:Y:S01]  /*6430*/  HADD2.F32 R97, -RZ, R101.reuse.H0_H0 ;  /* 0x20000065ff617230 */ /* 0x100fe20000004100 */
[----:B------:R-:W-:Y:S01]  /*6440*/  F2FP.SATFINITE.E5M2.F32.PACK_AB_MERGE_C R158, R13, R12, R158 ;  /* 0x0000000c0d9e723e */ /* 0x000fe2000480609e */
[C---:B------:R-:W-:Y:S01]  /*6450*/  FFMA R3, R81.reuse, R94, R3 ;  /* 0x0000005e51037223 */ /* 0x040fe20000000003 */
[-C--:B------:R-:W-:Y:S01]  /*6460*/  F2FP.F16.E5M2.UNPACK_B R106, R98.reuse ;  /* 0x00000062ff6a723e */ /* 0x080fe200020004ff */
[C---:B------:R-:W-:Y:S01]  /*6470*/  FMUL R19, R78.reuse, R19 ;  /* 0x000000134e137220 */ /* 0x040fe20000400000 */
[----:B------:R-:W-:Y:S01]  /*6480*/  F2FP.F16.E5M2.UNPACK_B R108, R98.H1 ;  /* 0x00000062ff6c723e */ /* 0x000fe200030004ff */
[----:B------:R-:W-:Y:S01]  /*6490*/  HADD2.F32 R98, -RZ, R101.H1_H1 ;  /* 0x30000065ff627230 */ /* 0x000fe20000004100 */
[-C--:B------:R-:W-:Y:S01]  /*64a0*/  F2FP.F16.E5M2.UNPACK_B R110, R99.reuse ;  /* 0x00000063ff6e723e */ /* 0x080fe200020004ff */
[----:B------:R-:W-:Y:S01]  /*64b0*/  HADD2.F32 R101, -RZ, R102.H0_H0 ;  /* 0x20000066ff657230 */ /* 0x000fe20000004100 */
[----:B------:R-:W-:Y:S01]  /*64c0*/  F2FP.F16.E5M2.UNPACK_B R112, R99.H1 ;  /* 0x00000063ff70723e */ /* 0x000fe200030004ff */
[----:B------:R-:W-:Y:S02]  /*64d0*/  HADD2.F32 R99, -RZ, R100.H0_H0 ;  /* 0x20000064ff637230 */ /* 0x000fe40000004100 */
[C---:B------:R-:W-:Y:S01]  /*64e0*/  FFMA R19, R81.reuse, R96, R19 ;  /* 0x0000006051137223 */ /* 0x040fe20000000013 */
[C---:B------:R-:W-:Y:S01]  /*64f0*/  FFMA R16, R81.reuse, R97, R16 ;  /* 0x0000006151107223 */ /* 0x040fe20000000010 */
[----:B------:R-:W-:Y:S01]  /*6500*/  FFMA R17, R81, R98, R17 ;  /* 0x0000006251117223 */ /* 0x000fe20000000011 */
[----:B------:R-:W-:Y:S02]  /*6510*/  HADD2.F32 R102, -RZ, R102.H1_H1 ;  /* 0x30000066ff667230 */ /* 0x000fe40000004100 */
[----:B------:R-:W-:Y:S01]  /*6520*/  FMUL R18, R78, R22 ;  /* 0x000000164e127220 */ /* 0x000fe20000400000 */
[----:B------:R-:W-:Y:S01]  /*6530*/  HADD2.F32 R100, -RZ, R100.H1_H1 ;  /* 0x30000064ff647230 */ /* 0x000fe20000004100 */
[----:B------:R-:W-:Y:S01]  /*6540*/  F2FP.SATFINITE.E5M2.F32.PACK_AB_MERGE_C R159, R19, R3, RZ ;  /* 0x00000003139f723e */ /* 0x000fe200048060ff */
[--C-:B------:R-:W-:Y:S02]  /*6550*/  HADD2.F32 R105, -RZ, R106.reuse.H0_H0 ;  /* 0x2000006aff697230 */ /* 0x100fe40000004100 */
[C---:B------:R-:W-:Y:S01]  /*6560*/  FFMA R18, R81.reuse, R99, R18 ;  /* 0x0000006351127223 */ /* 0x040fe20000000012 */
[----:B------:R-:W-:Y:S01]  /*6570*/  HADD2.F32 R106, -RZ, R106.H1_H1 ;  /* 0x3000006aff6a7230 */ /* 0x000fe20000004100 */
[----:B------:R-:W-:Y:S01]  /*6580*/  F2FP.SATFINITE.E5M2.F32.PACK_AB_MERGE_C R159, R2, R0, R159 ;  /* 0x00000000029f723e */ /* 0x000fe2000480609f */
[----:B------:R-:W-:Y:S02]  /*6590*/  HADD2.F32 R109, -RZ, R110.H0_H0 ;  /* 0x2000006eff6d7230 */ /* 0x000fe40000004100 */
[C---:B------:R-:W-:Y:S01]  /*65a0*/  FMUL R23, R78.reuse, R23 ;  /* 0x000000174e177220 */ /* 0x040fe20000400000 */
[--C-:B------:R-:W-:Y:S02]  /*65b0*/  HADD2.F32 R103, -RZ, R104.reuse.H0_H0 ;  /* 0x20000068ff677230 */ /* 0x100fe40000004100 */
[C---:B------:R-:W-:Y:S01]  /*65c0*/  FMUL R22, R78.reuse, R26 ;  /* 0x0000001a4e167220 */ /* 0x040fe20000400000 */
[----:B------:R-:W-:Y:S01]  /*65d0*/  HADD2.F32 R104, -RZ, R104.H1_H1 ;  /* 0x30000068ff687230 */ /* 0x000fe20000004100 */
[----:B------:R1:W-:Y:S01]  /*65e0*/  STS.128 [R168+UR43+0x2200], R156 ;  /* 0x0022009ca8007988 */ /* 0x0003e20008000c2b */
[C---:B------:R-:W-:Y:S01]  /*65f0*/  FFMA R23, R81.reuse, R100, R23 ;  /* 0x0000006451177223 */ /* 0x040fe20000000017 */
[C---:B------:R-:W-:Y:S01]  /*6600*/  FFMA R20, R81.reuse, R101, R20 ;  /* 0x0000006551147223 */ /* 0x040fe20000000014 */
[C---:B------:R-:W-:Y:S01]  /*6610*/  FFMA R21, R81.reuse, R102, R21 ;  /* 0x0000006651157223 */ /* 0x040fe20000000015 */
[----:B------:R-:W-:Y:S01]  /*6620*/  FFMA R22, R81, R103, R22 ;  /* 0x0000006751167223 */ /* 0x000fe20000000016 */
[----:B------:R-:W-:Y:S01]  /*6630*/  HADD2.F32 R110, -RZ, R110.H1_H1 ;  /* 0x3000006eff6e7230 */ /* 0x000fe20000004100 */
[----:B------:R-:W-:Y:S01]  /*6640*/  F2FP.SATFINITE.E5M2.F32.PACK_AB_MERGE_C R160, R23, R18, RZ ;  /* 0x0000001217a0723e */ /* 0x000fe200048060ff */
[C---:B------:R-:W-:Y:S01]  /*6650*/  FMUL R27, R78.reuse, R27 ;  /* 0x0000001b4e1b7220 */ /* 0x040fe20000400000 */
[--C-:B------:R-:W-:Y:S02]  /*6660*/  HADD2.F32 R107, -RZ, R108.reuse.H0_H0 ;  /* 0x2000006cff6b7230 */ /* 0x100fe40000004100 */
[C---:B------:R-:W-:Y:S01]  /*6670*/  FMUL R26, R78.reuse, R30 ;  /* 0x0000001e4e1a7220 */ /* 0x040fe20000400000 */
[----:B------:R-:W-:Y:S01]  /*6680*/  HADD2.F32 R108, -RZ, R108.H1_H1 ;  /* 0x3000006cff6c7230 */ /* 0x000fe20000004100 */
[----:B------:R-:W-:Y:S01]  /*6690*/  F2FP.SATFINITE.E5M2.F32.PACK_AB_MERGE_C R160, R17, R16, R160 ;  /* 0x0000001011a0723e */ /* 0x000fe200048060a0 */
[C---:B------:R-:W-:Y:S01]  /*66a0*/  FFMA R27, R81.reuse, R104, R27 ;  /* 0x00000068511b7223 */ /* 0x040fe2000000001b */
[C---:B------:R-:W-:Y:S01]  /*66b0*/  FFMA R24, R81.reuse, R105, R24 ;  /* 0x0000006951187223 */ /* 0x040fe20000000018 */
[C---:B------:R-:W-:Y:S01]  /*66c0*/  FFMA R25, R81.reuse, R106, R25 ;  /* 0x0000006a51197223 */ /* 0x040fe20000000019 */
[----:B------:R-:W-:Y:S01]  /*66d0*/  FFMA R26, R81, R107, R26 ;  /* 0x0000006b511a7223 */ /* 0x000fe2000000001a */
[C---:B------:R-:W-:Y:S01]  /*66e0*/  FMUL R31, R78.reuse, R31 ;  /* 0x0000001f4e1f7220 */ /* 0x040fe20000400000 */
[--C-:B------:R-:W-:Y:S01]  /*66f0*/  HADD2.F32 R111, -RZ, R112.reuse.H0_H0 ;  /* 0x20000070ff6f7230 */ /* 0x100fe20000004100 */
[----:B------:R-:W-:Y:S01]  /*6700*/  F2FP.SATFINITE.E5M2.F32.PACK_AB_MERGE_C R161, R27, R22, RZ ;  /* 0x000000161ba1723e */ /* 0x000fe200048060ff */
[----:B------:R-:W-:Y:S02]  /*6710*/  HADD2.F32 R112, -RZ, R112.H1_H1 ;  /* 0x30000070ff707230 */ /* 0x000fe40000004100 */
[C---:B------:R-:W-:Y:S01]  /*6720*/  FFMA R31, R81.reuse, R108, R31 ;  /* 0x0000006c511f7223 */ /* 0x040fe2000000001f */
[----:B------:R-:W-:Y:S01]  /*6730*/  FFMA R28, R81, R109, R28 ;  /* 0x0000006d511c7223 */ /* 0x000fe2000000001c */
[----:B------:R-:W-:Y:S01]  /*6740*/  F2FP.SATFINITE.E5M2.F32.PACK_AB_MERGE_C R161, R21, R20, R161 ;  /* 0x0000001415a1723e */ /* 0x000fe200048060a1 */
[----:B------:R-:W-:Y:S01]  /*6750*/  FFMA R29, R81, R110, R29 ;  /* 0x0000006e511d7223 */ /* 0x000fe2000000001d */
[C---:B------:R-:W-:Y:S01]  /*6760*/  FMUL R30, R78.reuse, R34 ;  /* 0x000000224e1e7220 */ /* 0x040fe20000400000 */
[----:B------:R-:W-:Y:S01]  /*6770*/  F2FP.SATFINITE.E5M2.F32.PACK_AB_MERGE_C R162, R31, R26, RZ ;  /* 0x0000001a1fa2723e */ /* 0x000fe200048060ff */
[C---:B------:R-:W-:Y:S01]  /*6780*/  FMUL R35, R78.reuse, R35 ;  /* 0x000000234e237220 */ /* 0x040fe20000400000 */
[--C-:B------:R-:W-:Y:S02]  /*6790*/  HADD2.F32 R115, -RZ, R116.reuse.H0_H0 ;  /* 0x20000074ff737230 */ /* 0x100fe40000004100 */
[----:B------:R-:W-:Y:S01]  /*67a0*/  FFMA R30, R81, R111, R30 ;  /* 0x0000006f511e7223 */ /* 0x000fe2000000001e */
[----:B------:R-:W-:Y:S01]  /*67b0*/  F2FP.SATFINITE.E5M2.F32.PACK_AB_MERGE_C R162, R25, R24, R162 ;  /* 0x0000001819a2723e */ /* 0x000fe200048060a2 */
[C---:B------:R-:W-:Y:S01]  /*67c0*/  FFMA R35, R81.reuse, R112, R35 ;  /* 0x0000007051237223 */ /* 0x040fe20000000023 */
[C---:B------:R-:W-:Y:S01]  /*67d0*/  FFMA R32, R81.reuse, R113, R32 ;  /* 0x0000007151207223 */ /* 0x040fe20000000020 */
[----:B------:R-:W-:Y:S01]  /*67e0*/  FFMA R33, R81, R114, R33 ;  /* 0x0000007251217223 */ /* 0x000fe20000000021 */
[----:B------:R-:W-:Y:S02]  /*67f0*/  HADD2.F32 R116, -RZ, R116.H1_H1 ;  /* 0x30000074ff747230 */ /* 0x000fe40000004100 */
        /* <DEDUP_REMOVED lines=9> */
[----:B------:R-:W-:Y:S01]  /*6890*/  HADD2.F32 R120, -RZ, R120.H1_H1 ;  /* 0x30000078ff787230 */ /* 0x000fe20000004100 */
[----:B------:R1:W-:Y:S01]  /*68a0*/  STS.128 [R178+0x2010], R160 ;  /* 0x002010a0b2007388 */ /* 0x0003e20000000c00 */
[----:B------:R-:W-:Y:S01]  /*68b0*/  F2FP.SATFINITE.E5M2.F32.PACK_AB_MERGE_C R184, R39, R34, RZ ;  /* 0x0000002227b8723e */ /* 0x000fe200048060ff */
[C---:B------:R-:W-:Y:S01]  /*68c0*/  FMUL R38, R78.reuse, R42 ;  /* 0x0000002a4e267220 */ /* 0x040fe20000400000 */
[C---:B------:R-:W-:Y:S01]  /*68d0*/  FMUL R43, R78.reuse, R43 ;  /* 0x0000002b4e2b7220 */ /* 0x040fe20000400000 */
[--C-:B------:R-:W-:Y:S01]  /*68e0*/  HADD2.F32 R123, -RZ, R124.reuse.H0_H0 ;  /* 0x2000007cff7b7230 */ /* 0x100fe20000004100 */
[----:B------:R-:W-:Y:S01]  /*68f0*/  F2FP.SATFINITE.E5M2.F32.PACK_AB_MERGE_C R184, R33, R32, R184 ;  /* 0x0000002021b8723e */ /* 0x000fe200048060b8 */
[C---:B------:R-:W-:Y:S01]  /*6900*/  FFMA R38, R81.reuse, R119, R38 ;  /* 0x0000007751267223 */ /* 0x040fe20000000026 */
        /* <DEDUP_REMOVED lines=12> */
[C---:B------:R-:W-:Y:S01]  /*69d0*/  FFMA R45, R81.reuse, R126, R45 ;  /* 0x0000007e512d7223 */ /* 0x040fe2000000002d */
[----:B------:R-:W-:Y:S02]  /*69e0*/  HADD2.F32 R128, -RZ, R128.H1_H1 ;  /* 0x30000080ff807230 */ /* 0x000fe40000004100 */
[C---:B------:R-:W-:Y:S01]  /*69f0*/  FMUL R46, R78.reuse, R50 ;  /* 0x000000324e2e7220 */ /* 0x040fe20000400000 */
[C---:B------:R-:W-:Y:S01]  /*6a00*/  FMUL R51, R78.reuse, R51 ;  /* 0x000000334e337220 */ /* 0x040fe20000400000 */
[----:B------:R-:W-:Y:S02]  /*6a10*/  HADD2.F32 R132, -RZ, R132.H1_H1 ;  /* 0x30000084ff847230 */ /* 0x000fe40000004100 */
[C---:B------:R-:W-:Y:S01]  /*6a20*/  FMUL R50, R78.reuse, R54 ;  /* 0x000000364e327220 */ /* 0x040fe20000400000 */
[C---:B------:R-:W-:Y:S01]  /*6a30*/  FFMA R46, R81.reuse, R127, R46 ;  /* 0x0000007f512e7223 */ /* 0x040fe2000000002e */
[C---:B------:R-:W-:Y:S01]  /*6a40*/  FFMA R51, R81.reuse, R128, R51 ;  /* 0x0000008051337223 */ /* 0x040fe20000000033 */
[C---:B------:R-:W-:Y:S01]  /*6a50*/  FMUL R55, R78.reuse, R55 ;  /* 0x000000374e377220 */ /* 0x040fe20000400000 */
[C---:B------:R-:W-:Y:S01]  /*6a60*/  FFMA R48, R81.reuse, R129, R48 ;  /* 0x0000008151307223 */ /* 0x040fe20000000030 */
[C---:B------:R-:W-:Y:S01]  /*6a70*/  FFMA R49, R81.reuse, R130, R49 ;  /* 0x0000008251317223 */ /* 0x040fe20000000031 */
[--C-:B------:R-:W-:Y:S02]  /*6a80*/  HADD2.F32 R135, -RZ, R136.reuse.H0_H0 ;  /* 0x20000088ff877230 */ /* 0x100fe40000004100 */
[C---:B------:R-:W-:Y:S01]  /*6a90*/  FFMA R50, R81.reuse, R131, R50 ;  /* 0x0000008351327223 */ /* 0x040fe20000000032 */
[----:B------:R-:W-:Y:S02]  /*6aa0*/  HADD2.F32 R136, -RZ, R136.H1_H1 ;  /* 0x30000088ff887230 */ /* 0x000fe40000004100 */
[C---:B------:R-:W-:Y:S01]  /*6ab0*/  FMUL R54, R78.reuse, R58 ;  /* 0x0000003a4e367220 */ /* 0x040fe20000400000 */
        /* <DEDUP_REMOVED lines=16> */
[----:B------:R-:W-:Y:S01]  /*6bc0*/  FFMA R63, R81, R140, R63 ;  /* 0x0000008c513f7223 */ /* 0x000fe2000000003f */
[----:B------:R-:W-:Y:S01]  /*6bd0*/  FMUL R67, R78, R67 ;  /* 0x000000434e437220 */ /* 0x000fe20000400000 */
[----:B------:R-:W-:Y:S01]  /*6be0*/  F2FP.SATFINITE.E5M2.F32.PACK_AB_MERGE_C R186, R47, R42, RZ ;  /* 0x0000002a2fba723e */ /* 0x000fe200048060ff */
[----:B------:R-:W-:Y:S01]  /*6bf0*/  FFMA R60, R81, R83, R60 ;  /* 0x00000053513c7223 */ /* 0x000fe2000000003c */
[----:B------:R-:W-:Y:S01]  /*6c00*/  F2FP.SATFINITE.E5M2.F32.PACK_AB_MERGE_C R187, R51, R46, RZ ;  /* 0x0000002e33bb723e */ /* 0x000fe200048060ff */
[C---:B------:R-:W-:Y:S01]  /*6c10*/  FFMA R61, R81.reuse, R80, R61 ;  /* 0x00000050513d7223 */ /* 0x040fe2000000003d */
[C---:B------:R-:W-:Y:S01]  /*6c20*/  FFMA R62, R81.reuse, R85, R62 ;  /* 0x00000055513e7223 */ /* 0x040fe2000000003e */
[----:B------:R-:W-:Y:S01]  /*6c30*/  FFMA R67, R81, R82, R67 ;  /* 0x0000005251437223 */ /* 0x000fe20000000043 */
[----:B------:R-:W-:Y:S02]  /*6c40*/  F2FP.SATFINITE.E5M2.F32.PACK_AB_MERGE_C R186, R41, R40, R186 ;  /* 0x0000002829ba723e */ /* 0x000fe400048060ba */
[----:B------:R-:W-:Y:S02]  /*6c50*/  F2FP.SATFINITE.E5M2.F32.PACK_AB_MERGE_C R187, R45, R44, R187 ;  /* 0x0000002c2dbb723e */ /* 0x000fe400048060bb */
[----:B------:R-:W-:Y:S02]  /*6c60*/  F2FP.SATFINITE.E5M2.F32.PACK_AB_MERGE_C R188, R55, R50, RZ ;  /* 0x0000003237bc723e */ /* 0x000fe400048060ff */
[----:B------:R-:W-:Y:S01]  /*6c70*/  F2FP.SATFINITE.E5M2.F32.PACK_AB_MERGE_C R189, R59, R54, RZ ;  /* 0x000000363bbd723e */ /* 0x000fe200048060ff */
[----:B------:R1:W-:Y:S01]  /*6c80*/  STS.128 [R177+0x2020], R184 ;  /* 0x002020b8b1007388 */ /* 0x0003e20000000c00 */
[----:B------:R-:W-:Y:S02]  /*6c90*/  F2FP.SATFINITE.E5M2.F32.PACK_AB_MERGE_C R190, R63, R58, RZ ;  /* 0x0000003a3fbe723e */ /* 0x000fe400048060ff */
[----:B------:R-:W-:Y:S02]  /*6ca0*/  F2FP.SATFINITE.E5M2.F32.PACK_AB_MERGE_C R183, R67, R62, RZ ;  /* 0x0000003e43b7723e */ /* 0x000fe400048060ff */
[----:B------:R-:W-:Y:S02]  /*6cb0*/  F2FP.SATFINITE.E5M2.F32.PACK_AB_MERGE_C R188, R49, R48, R188 ;  /* 0x0000003031bc723e */ /* 0x000fe400048060bc */
[----:B------:R-:W-:Y:S02]  /*6cc0*/  F2FP.SATFINITE.E5M2.F32.PACK_AB_MERGE_C R189, R53, R52, R189 ;  /* 0x0000003435bd723e */ /* 0x000fe400048060bd */
[----:B------:R-:W-:Y:S02]  /*6cd0*/  F2FP.SATFINITE.E5M2.F32.PACK_AB_MERGE_C R190, R57, R56, R190 ;  /* 0x0000003839be723e */ /* 0x000fe400048060be */
[----:B------:R-:W-:Y:S02]  /*6ce0*/  F2FP.SATFINITE.E5M2.F32.PACK_AB_MERGE_C R191, R61, R60, R183 ;  /* 0x0000003c3dbf723e */ /* 0x000fe400048060b7 */
[----:B------:R-:W-:Y:S03]  /*6cf0*/  IADD3 R76, PT, PT, R76, 0x1, RZ ;  /* 0x000000014c4c7810 */ /* 0x000fe60007ffe0ff */
[----:B------:R1:W-:Y:S01]  /*6d00*/  STS.128 [R176+0x2030], R188 ;  /* 0x002030bcb0007388 */ /* 0x0003e20000000c00 */
[----:B------:R-:W-:Y:S01]  /*6d10*/  @!PT LDS RZ, [RZ] ;  /* 0x00000000fffff984 */ /* 0x000fe20000000800 */
[----:B------:R-:W-:Y:S01]  /*6d20*/  @!PT LDS RZ, [RZ] ;  /* 0x00000000fffff984 */ /* 0x000fe20000000800 */
[----:B------:R-:W-:Y:S01]  /*6d30*/  @!PT LDS RZ, [RZ] ;  /* 0x00000000fffff984 */ /* 0x000fe20000000800 */
[----:B------:R-:W-:Y:S01]  /*6d40*/  @!PT LDS RZ, [RZ] ;  /* 0x00000000fffff984 */ /* 0x000fe20000000800 */
[----:B------:R3:W-:Y:S07]  /*6d50*/  MEMBAR.ALL.CTA ;  /* 0x0000000000007992 */ /* 0x0007ee0000008000 */
[----:B---3--:R-:W3:Y:S02]  /*6d60*/  FENCE.VIEW.ASYNC.S ;  /* 0x00000000000073c6 */ /* 0x008ee40000000000 */
[----:B---3--:R-:W-:Y:S06]  /*6d70*/  BAR.SYNC.DEFER_BLOCKING 0x1, 0x80 ;  /* 0x0042000000007b1d */ /* 0x008fec0000010000 */
[----:B------:R-:W-:Y:S05]  /*6d80*/  @P0 BRA `(.L_x_110) ;  /* 0x0000000000340947 */ /* 0x000fea0003800000 */
[----:B------:R-:W-:Y:S01]  /*6d90*/  UIADD3 UR12, UPT, UPT, UR43, 0x2200, URZ ;  /* 0x000022002b0c7890 */ /* 0x000fe2000fffe0ff */
[----:B------:R-:W-:Y:S01]  /*6da0*/  R2UR UR9, R164 ;  /* 0x00000000a40972ca */ /* 0x000fe200000e0000 */
[----:B------:R-:W-:Y:S01]  /*6db0*/  UIADD3 UR10, UP0, UPT, UR46, 0x680, URZ ;  /* 0x000006802e0a7890 */ /* 0x000fe2000ff1e0ff */
[----:B------:R-:W-:Y:S01]  /*6dc0*/  R2UR UR8, R155 ;  /* 0x000000009b0872ca */ /* 0x000fe200000e0000 */
[----:B------:R-:W-:Y:S02]  /*6dd0*/  UMOV UR7, UR36 ;  /* 0x0000002400077c82 */ /* 0x000fe40008000000 */
[----:B------:R-:W-:Y:S01]  /*6de0*/  IMAD.U32 R179, RZ, RZ, UR12 ;  /* 0x0000000cffb37e24 */ /* 0x000fe2000f8e00ff */
[----:B------:R-:W-:Y:S04]  /*6df0*/  UIADD3.X UR11, UPT, UPT, URZ, UR47, URZ, UP0, !UPT ;  /* 0x0000002fff0b7290 */ /* 0x000fe800087fe4ff */
[----:B------:R-:W-:Y:S03]  /*6e00*/  R2UR UR4, R179 ;  /* 0x00000000b30472ca */ /* 0x000fe600000e0000 */
[----:B------:R-:W-:Y:S02]  /*6e10*/  USHF.L.U32 UR5, UR9, 0x6, URZ ;  /* 0x0000000609057899 */ /* 0x000fe400080006ff */
[----:B------:R-:W-:Y:S09]  /*6e20*/  USHF.L.U32 UR6, UR8, 0x7, URZ ;  /* 0x0000000708067899 */ /* 0x000ff200080006ff */
[----:B------:R3:W-:Y:S01]  /*6e30*/  UTMASTG.3D [UR4], [UR10] ;  /* 0x000000040a0073b5 */ /* 0x0007e20008010000 */
[----:B------:R0:W-:Y:S01]  /*6e40*/  UTMACMDFLUSH ;  /* 0x00000000000079b7 */ /* 0x0001e20000000000 */
[----:B---3--:R-:W-:Y:S04]  /*6e50*/  DEPBAR.LE SB0, 0x0 ;  /* 0x000080000000791a */ /* 0x008fe80000000000 */
.L_x_110:
[----:B------:R-:W-:Y:S05]  /*6e60*/  BSYNC.RECONVERGENT B0 ;  /* 0x0000000000007941 */ /* 0x000fea0003800200 */
.L_x_109:
[----:B------:R-:W-:Y:S01]  /*6e70*/  BAR.SYNC.DEFER_BLOCKING 0x1, 0x80 ;  /* 0x0042000000007b1d */ /* 0x000fe20000010000 */
[----:B------:R-:W-:Y:S01]  /*6e80*/  ISETP.NE.AND P2, PT, R180, RZ, PT ;  /* 0x000000ffb400720c */ /* 0x000fe20003f45270 */
[----:B------:R-:W-:Y:S01]  /*6e90*/  IMAD.IADD R164, R75, 0x1, R143 ;  /* 0x000000014ba47824 */ /* 0x000fe200078e028f */
[----:B------:R-:W-:Y:S01]  /*6ea0*/  ISETP.NE.AND P0, PT, R182, 0x2, PT ;  /* 0x00000002b600780c */ /* 0x000fe20003f05270 */
[----:B------:R-:W-:Y:S01]  /*6eb0*/  IMAD.IADD R155, R77, 0x1, R154 ;  /* 0x000000014d9b7824 */ /* 0x000fe200078e029a */
[----:B------:R-:W-:Y:S02]  /*6ec0*/  ISETP.NE.AND P1, PT, R76, 0x4, PT ;  /* 0x000000044c00780c */ /* 0x000fe40003f25270 */
[----:B------:R-:W-:Y:S02]  /*6ed0*/  SEL R3, RZ, 0x1, P0 ;  /* 0x00000001ff037807 */ /* 0x000fe40000000000 */
[----:B------:R-:W-:Y:S02]  /*6ee0*/  SEL R0, RZ, 0x1, P1 ;  /* 0x00000001ff007807 */ /* 0x000fe40000800000 */
[----:B------:R-:W-:Y:S02]  /*6ef0*/  LOP3.LUT R174, R174, R3, RZ, 0x3c, !PT ;  /* 0x00000003aeae7212 */ /* 0x000fe400078e3cff */
[----:B------:R-:W-:Y:S02]  /*6f00*/  LOP3.LUT R175, R175, R0, RZ, 0x3c, !PT ;  /* 0x00000000afaf7212 */ /* 0x000fe400078e3cff */
[----:B------:R-:W-:Y:S02]  /*6f10*/  @P2 R2UR UR36, R171 ;  /* 0x00000000ab2422ca */ /* 0x000fe400000e0000 */
[----:B------:R-:W-:Y:S02]  /*6f20*/  SEL R182, R182, RZ, P0 ;  /* 0x000000ffb6b67207 */ /* 0x000fe40000000000 */
[----:B------:R-:W-:Y:S01]  /*6f30*/  SEL R76, R76, RZ, P1 ;  /* 0x000000ff4c4c7207 */ /* 0x000fe20000800000 */
[----:B------:R-:W-:Y:S10]  /*6f40*/  @P2 BRA `(.L_x_111) ;  /* 0xffffffdc00742947 */ /* 0x000ff4000383ffff */
[----:B------:R-:W-:Y:S05]  /*6f50*/  EXIT ;  /* 0x000000000000794d */ /* 0x000fea0003800000 */
.L_x_24:
[----:B--2---:R2:W4:Y:S02]  /*6f60*/  SYNCS.PHASECHK.TRANS64.TRYWAIT P0, [R3+URZ+0xc0], R2 ;  /* 0x0000c002030075a7 */ /* 0x00452400080011ff */
[----:B----4-:R-:W-:Y:S05]  /*6f70*/  @!P0 NANOSLEEP.SYNCS 0x989680 ;  /* 0x009896800000895d */ /* 0x010fea0003900000 */
[----:B------:R-:W4:Y:S02]  /*6f80*/  @!P0 SYNCS.PHASECHK.TRANS64 P0, [R3+URZ+0xc0], R2 ;  /* 0x0000c002030085a7 */ /* 0x000f2400080010ff */
[----:B----4-:R-:W-:Y:S05]  /*6f90*/  @!P0 BRA `(.L_x_24) ;  /* 0xfffffffc00f08947 */ /* 0x010fea000383ffff */
[----:B------:R-:W-:Y:S05]  /*6fa0*/  BRA `(.L_x_112) ;  /* 0xffffffa400f87947 */ /* 0x000fea000383ffff */
.L_x_27:
[----:B-1----:R-:W-:-:S07]  /*6fb0*/  MOV R2, UR33 ;  /* 0x0000002100027c02 */ /* 0x002fce0008000f00 */
.L_x_113:
[----:B-1----:R1:W2:Y:S02]  /*6fc0*/  SYNCS.PHASECHK.TRANS64.TRYWAIT P0, [R2+URZ+0x18], R5 ;  /* 0x00001805020075a7 */ /* 0x0022a400080011ff */
[----:B--2---:R-:W-:Y:S05]  /*6fd0*/  @!P0 NANOSLEEP.SYNCS 0x989680 ;  /* 0x009896800000895d */ /* 0x004fea0003900000 */
[----:B------:R-:W2:Y:S02]  /*6fe0*/  @!P0 SYNCS.PHASECHK.TRANS64 P0, [R2+URZ+0x18], R5 ;  /* 0x00001805020085a7 */ /* 0x000ea400080010ff */
[----:B--2---:R-:W-:Y:S05]  /*6ff0*/  @!P0 BRA `(.L_x_113) ;  /* 0xfffffffc00f08947 */ /* 0x004fea000383ffff */
[----:B------:R-:W-:Y:S05]  /*7000*/  BRA `(.L_x_26) ;  /* 0xffffffa800607947 */ /* 0x000fea000383ffff */
.L_x_34:
[----:B-1----:R-:W-:-:S07]  /*7010*/  MOV R2, UR17 ;  /* 0x0000001100027c02 */ /* 0x002fce0008000f00 */
.L_x_114:
[----:B-1----:R1:W2:Y:S02]  /*7020*/  SYNCS.PHASECHK.TRANS64.TRYWAIT P0, [R2+URZ+0x18], R5 ;  /* 0x00001805020075a7 */ /* 0x0022a400080011ff */
[----:B--2---:R-:W-:Y:S05]  /*7030*/  @!P0 NANOSLEEP.SYNCS 0x989680 ;  /* 0x009896800000895d */ /* 0x004fea0003900000 */
[----:B------:R-:W2:Y:S02]  /*7040*/  @!P0 SYNCS.PHASECHK.TRANS64 P0, [R2+URZ+0x18], R5 ;  /* 0x00001805020085a7 */ /* 0x000ea400080010ff */
[----:B--2---:R-:W-:Y:S05]  /*7050*/  @!P0 BRA `(.L_x_114) ;  /* 0xfffffffc00f08947 */ /* 0x004fea000383ffff */
[----:B------:R-:W-:Y:S05]  /*7060*/  BRA `(.L_x_33) ;  /* 0xffffffac001c7947 */ /* 0x000fea000383ffff */
.L_x_39:
[----:B-1----:R1:W2:Y:S02]  /*7070*/  SYNCS.PHASECHK.TRANS64.TRYWAIT P0, [R2+URZ+0x50], R3 ;  /* 0x00005003020075a7 */ /* 0x0022a400080011ff */
[----:B--2---:R-:W-:Y:S05]  /*7080*/  @!P0 NANOSLEEP.SYNCS 0x989680 ;  /* 0x009896800000895d */ /* 0x004fea0003900000 */
[----:B------:R-:W2:Y:S02]  /*7090*/  @!P0 SYNCS.PHASECHK.TRANS64 P0, [R2+URZ+0x50], R3 ;  /* 0x00005003020085a7 */ /* 0x000ea400080010ff */
[----:B--2---:R-:W-:Y:S05]  /*70a0*/  @!P0 BRA `(.L_x_39) ;  /* 0xfffffffc00f08947 */ /* 0x004fea000383ffff */
[----:B------:R-:W-:Y:S05]  /*70b0*/  BRA `(.L_x_115) ;  /* 0xffffffac00c07947 */ /* 0x000fea000383ffff */
.L_x_43:
[----:B---3--:R-:W-:-:S07]  /*70c0*/  MOV R0, UR5 ;  /* 0x0000000500007c02 */ /* 0x008fce0008000f00 */
.L_x_116:
[----:B-1----:R1:W2:Y:S02]  /*70d0*/  SYNCS.PHASECHK.TRANS64.TRYWAIT P0, [R0+URZ], R3 ;  /* 0x00000003000075a7 */ /* 0x0022a400080011ff */
[----:B--2---:R-:W-:Y:S05]  /*70e0*/  @!P0 NANOSLEEP.SYNCS 0x989680 ;  /* 0x009896800000895d */ /* 0x004fea0003900000 */
[----:B------:R-:W2:Y:S02]  /*70f0*/  @!P0 SYNCS.PHASECHK.TRANS64 P0, [R0+URZ], R3 ;  /* 0x00000003000085a7 */ /* 0x000ea400080010ff */
[----:B--2---:R-:W-:Y:S05]  /*7100*/  @!P0 BRA `(.L_x_116) ;  /* 0xfffffffc00f08947 */ /* 0x004fea000383ffff */
[----:B------:R-:W-:Y:S05]  /*7110*/  BRA `(.L_x_117) ;  /* 0xffffffb400307947 */ /* 0x000fea000383ffff */
.L_x_44:
[----:B---3--:R-:W-:-:S07]  /*7120*/  MOV R0, UR5 ;  /* 0x0000000500007c02 */ /* 0x008fce0008000f00 */
.L_x_118:
[----:B-1----:R1:W2:Y:S02]  /*7130*/  SYNCS.PHASECHK.TRANS64.TRYWAIT P0, [R0+URZ], R3 ;  /* 0x00000003000075a7 */ /* 0x0022a400080011ff */
[----:B--2---:R-:W-:Y:S05]  /*7140*/  @!P0 NANOSLEEP.SYNCS 0x989680 ;  /* 0x009896800000895d */ /* 0x004fea0003900000 */
[----:B------:R-:W2:Y:S02]  /*7150*/  @!P0 SYNCS.PHASECHK.TRANS64 P0, [R0+URZ], R3 ;  /* 0x00000003000085a7 */ /* 0x000ea400080010ff */
[----:B--2---:R-:W-:Y:S05]  /*7160*/  @!P0 BRA `(.L_x_118) ;  /* 0xfffffffc00f08947 */ /* 0x004fea000383ffff */
[----:B------:R-:W-:Y:S05]  /*7170*/  BRA `(.L_x_119) ;  /* 0xffffffb4003c7947 */ /* 0x000fea000383ffff */
.L_x_47:
[----:B-1----:R1:W2:Y:S02]  /*7180*/  SYNCS.PHASECHK.TRANS64.TRYWAIT P0, [R0+URZ+0xb0], R5 ;  /* 0x0000b005000075a7 */ /* 0x0022a400080011ff */
[----:B--2---:R-:W-:Y:S05]  /*7190*/  @!P0 NANOSLEEP.SYNCS 0x989680 ;  /* 0x009896800000895d */ /* 0x004fea0003900000 */
[----:B------:R-:W2:Y:S02]  /*71a0*/  @!P0 SYNCS.PHASECHK.TRANS64 P0, [R0+URZ+0xb0], R5 ;  /* 0x0000b005000085a7 */ /* 0x000ea400080010ff */
[----:B--2---:R-:W-:Y:S05]  /*71b0*/  @!P0 BRA `(.L_x_47) ;  /* 0xfffffffc00f08947 */ /* 0x004fea000383ffff */
[----:B------:R-:W-:Y:S05]  /*71c0*/  BRA `(.L_x_120) ;  /* 0xffffffb4009c7947 */ /* 0x000fea000383ffff */
.L_x_48:
[----:B------:R-:W-:-:S07]  /*71d0*/  MOV R0, UR5 ;  /* 0x0000000500007c02 */ /* 0x000fce0008000f00 */
.L_x_121:
[----:B-1----:R1:W2:Y:S02]  /*71e0*/  SYNCS.PHASECHK.TRANS64.TRYWAIT P0, [R0+URZ+0x60], R7 ;  /* 0x00006007000075a7 */ /* 0x0022a400080011ff */
[----:B--2---:R-:W-:Y:S05]  /*71f0*/  @!P0 NANOSLEEP.SYNCS 0x989680 ;  /* 0x009896800000895d */ /* 0x004fea0003900000 */
[----:B------:R-:W2:Y:S02]  /*7200*/  @!P0 SYNCS.PHASECHK.TRANS64 P0, [R0+URZ+0x60], R7 ;  /* 0x00006007000085a7 */ /* 0x000ea400080010ff */
[----:B--2---:R-:W-:Y:S05]  /*7210*/  @!P0 BRA `(.L_x_121) ;  /* 0xfffffffc00f08947 */ /* 0x004fea000383ffff */
[----:B------:R-:W-:Y:S05]  /*7220*/  BRA `(.L_x_122) ;  /* 0xffffffb400ac7947 */ /* 0x000fea000383ffff */
.L_x_49:
[----:B-1----:R1:W2:Y:S02]  /*7230*/  SYNCS.PHASECHK.TRANS64.TRYWAIT P1, [R0+URZ+0x50], R5 ;  /* 0x00005005000075a7 */ /* 0x0022a400080211ff */
[----:B--2---:R-:W-:Y:S05]  /*7240*/  @!P1 NANOSLEEP.SYNCS 0x989680 ;  /* 0x009896800000995d */ /* 0x004fea0003900000 */
[----:B------:R-:W2:Y:S02]  /*7250*/  @!P1 SYNCS.PHASECHK.TRANS64 P1, [R0+URZ+0x50], R5 ;  /* 0x00005005000095a7 */ /* 0x000ea400080210ff */
[----:B--2---:R-:W-:Y:S05]  /*7260*/  @!P1 BRA `(.L_x_49) ;  /* 0xfffffffc00f09947 */ /* 0x004fea000383ffff */
[----:B------:R-:W-:Y:S05]  /*7270*/  BRA `(.L_x_123) ;  /* 0xffffffb400dc7947 */ /* 0x000fea000383ffff */
.L_x_52:
[----:B------:R-:W-:-:S07]  /*7280*/  MOV R0, UR5 ;  /* 0x0000000500007c02 */ /* 0x000fce0008000f00 */
.L_x_124:
[----:B-1----:R1:W2:Y:S02]  /*7290*/  SYNCS.PHASECHK.TRANS64.TRYWAIT P0, [R0+URZ+0x60], R3 ;  /* 0x00006003000075a7 */ /* 0x0022a400080011ff */
[----:B--2---:R-:W-:Y:S05]  /*72a0*/  @!P0 NANOSLEEP.SYNCS 0x989680 ;  /* 0x009896800000895d */ /* 0x004fea0003900000 */
[----:B------:R-:W2:Y:S02]  /*72b0*/  @!P0 SYNCS.PHASECHK.TRANS64 P0, [R0+URZ+0x60], R3 ;  /* 0x00006003000085a7 */ /* 0x000ea400080010ff */
[----:B--2---:R-:W-:Y:S05]  /*72c0*/  @!P0 BRA `(.L_x_124) ;  /* 0xfffffffc00f08947 */ /* 0x004fea000383ffff */
[----:B------:R-:W-:Y:S05]  /*72d0*/  BRA `(.L_x_51) ;  /* 0xffffffb800307947 */ /* 0x000fea000383ffff */
.L_x_61:
[----:B-1----:R-:W-:-:S04]  /*72e0*/  MOV R4, UR6 ;  /* 0x0000000600047c02 */ /* 0x002fc80008000f00 */
[----:B------:R1:W2:Y:S03]  /*72f0*/  SYNCS.PHASECHK.TRANS64.TRYWAIT P0, [R4+URZ+0x8], R5 ;  /* 0x00000805040075a7 */ /* 0x0002a600080011ff */
[----:B--2---:R-:W-:Y:S05]  /*7300*/  @!P0 NANOSLEEP.SYNCS 0x989680 ;  /* 0x009896800000895d */ /* 0x004fea0003900000 */
[----:B------:R-:W2:Y:S02]  /*7310*/  @!P0 SYNCS.PHASECHK.TRANS64 P0, [R4+URZ+0x8], R5 ;  /* 0x00000805040085a7 */ /* 0x000ea400080010ff */
[----:B--2---:R-:W-:Y:S05]  /*7320*/  @!P0 BRA `(.L_x_61) ;  /* 0xfffffffc00ec8947 */ /* 0x004fea000383ffff */
[----:B------:R-:W-:Y:S05]  /*7330*/  BRA `(.L_x_60) ;  /* 0xffffffb800e47947 */ /* 0x000fea000383ffff */
.L_x_63:
[----:B------:R-:W-:Y:S01]  /*7340*/  BSSY B0, `(.L_x_125) ;  /* 0x0000006000007945 */ /* 0x000fe20003800000 */
[----:B------:R-:W-:-:S07]  /*7350*/  MOV R15, 0xffffffff ;  /* 0xffffffff000f7802 */ /* 0x000fce0000000f00 */
[----:B-1---5:R-:W-:Y:S05]  /*7360*/  WARPSYNC.COLLECTIVE R15, `(.L_x_126) ;  /* 0x000000000f0c7348 */ /* 0x022fea0003c00000 */
[----:B------:R-:W-:Y:S02]  /*7370*/  ELECT P6, UR79, PT ;  /* 0x00000000004f782f */ /* 0x000fe400038c0000 */
[----:B------:R-:W-:Y:S01]  /*7380*/  MOV R14, UR79 ;  /* 0x0000004f000e7c02 */ /* 0x000fe20008000f00 */
[----:B-1---5:R-:W-:Y:S10]  /*7390*/  ENDCOLLECTIVE ;  /* 0x000000000000791b */ /* 0x022ff40003800000 */
.L_x_126:
[----:B------:R-:W-:Y:S05]  /*73a0*/  BSYNC B0 ;  /* 0x0000000000007941 */ /* 0x000fea0003800000 */
.L_x_125:
[----:B------:R-:W-:Y:S05]  /*73b0*/  BRA `(.L_x_127) ;  /* 0xffffffbc00147947 */ /* 0x000fea000383ffff */
.L_x_65:
[----:B-1----:R-:W-:-:S04]  /*73c0*/  MOV R2, UR6 ;  /* 0x0000000600027c02 */ /* 0x002fc80008000f00 */
[----:B------:R1:W2:Y:S03]  /*73d0*/  SYNCS.PHASECHK.TRANS64.TRYWAIT P0, [R2+URZ+0x8], R3 ;  /* 0x00000803020075a7 */ /* 0x0002a600080011ff */
[----:B--2---:R-:W-:Y:S05]  /*73e0*/  @!P0 NANOSLEEP.SYNCS 0x989680 ;  /* 0x009896800000895d */ /* 0x004fea0003900000 */
[----:B------:R-:W2:Y:S02]  /*73f0*/  @!P0 SYNCS.PHASECHK.TRANS64 P0, [R2+URZ+0x8], R3 ;  /* 0x00000803020085a7 */ /* 0x000ea400080010ff */
[----:B--2---:R-:W-:Y:S05]  /*7400*/  @!P0 BRA `(.L_x_65) ;  /* 0xfffffffc00ec8947 */ /* 0x004fea000383ffff */
[----:B------:R-:W-:Y:S05]  /*7410*/  BRA `(.L_x_64) ;  /* 0xffffffbc00187947 */ /* 0x000fea000383ffff */
.L_x_66:
[----:B-1----:R1:W2:Y:S02]  /*7420*/  SYNCS.PHASECHK.TRANS64.TRYWAIT P0, [R0+URZ+0x50], R5 ;  /* 0x00005005000075a7 */ /* 0x0022a400080011ff */
[----:B--2---:R-:W-:Y:S05]  /*7430*/  @!P0 NANOSLEEP.SYNCS 0x989680 ;  /* 0x009896800000895d */ /* 0x004fea0003900000 */
[----:B------:R-:W2:Y:S02]  /*7440*/  @!P0 SYNCS.PHASECHK.TRANS64 P0, [R0+URZ+0x50], R5 ;  /* 0x00005005000085a7 */ /* 0x000ea400080010ff */
[----:B--2---:R-:W-:Y:S05]  /*7450*/  @!P0 BRA `(.L_x_66) ;  /* 0xfffffffc00f08947 */ /* 0x004fea000383ffff */
[----:B------:R-:W-:Y:S05]  /*7460*/  BRA `(.L_x_128) ;  /* 0xffffffbc00f47947 */ /* 0x000fea000383ffff */
.L_x_68:
[----:B------:R-:W-:-:S07]  /*7470*/  MOV R0, UR10 ;  /* 0x0000000a00007c02 */ /* 0x000fce0008000f00 */
.L_x_129:
[----:B-1----:R1:W2:Y:S02]  /*7480*/  SYNCS.PHASECHK.TRANS64.TRYWAIT P0, [R0+URZ+0x90], R5 ;  /* 0x00009005000075a7 */ /* 0x0022a400080011ff */
[----:B--2---:R-:W-:Y:S05]  /*7490*/  @!P0 NANOSLEEP.SYNCS 0x989680 ;  /* 0x009896800000895d */ /* 0x004fea0003900000 */
[----:B------:R-:W2:Y:S02]  /*74a0*/  @!P0 SYNCS.PHASECHK.TRANS64 P0, [R0+URZ+0x90], R5 ;  /* 0x00009005000085a7 */ /* 0x000ea400080010ff */
[----:B--2---:R-:W-:Y:S05]  /*74b0*/  @!P0 BRA `(.L_x_129) ;  /* 0xfffffffc00f08947 */ /* 0x004fea000383ffff */
[----:B------:R-:W-:Y:S05]  /*74c0*/  BRA `(.L_x_130) ;  /* 0xffffffc000407947 */ /* 0x000fea000383ffff */
.L_x_71:
[----:B------:R-:W-:Y:S07]  /*74d0*/  MOV R0, UR9 ;  /* 0x0000000900007c02 */ /* 0x000fee0008000f00 */
.L_x_131:
[----:B-1----:R1:W2:Y:S02]  /*74e0*/  SYNCS.PHASECHK.TRANS64.TRYWAIT P0, [R0+URZ], R5 ;  /* 0x00000005000075a7 */ /* 0x0022a400080011ff */
[----:B--2---:R-:W-:Y:S05]  /*74f0*/  @!P0 NANOSLEEP.SYNCS 0x989680 ;  /* 0x009896800000895d */ /* 0x004fea0003900000 */
[----:B------:R-:W2:Y:S02]  /*7500*/  @!P0 SYNCS.PHASECHK.TRANS64 P0, [R0+URZ], R5 ;  /* 0x00000005000085a7 */ /* 0x000ea400080010ff */
[----:B--2---:R-:W-:Y:S05]  /*7510*/  @!P0 BRA `(.L_x_131) ;  /* 0xfffffffc00f08947 */ /* 0x004fea000383ffff */
[----:B------:R-:W-:Y:S05]  /*7520*/  BRA `(.L_x_70) ;  /* 0xffffffc000547947 */ /* 0x000fea000383ffff */
.L_x_75:
[----:B-1----:R-:W-:-:S07]  /*7530*/  MOV R0, UR7 ;  /* 0x0000000700007c02 */ /* 0x002fce0008000f00 */
.L_x_132:
[----:B-1----:R1:W2:Y:S02]  /*7540*/  SYNCS.PHASECHK.TRANS64.TRYWAIT P0, [R0+URZ], R3 ;  /* 0x00000003000075a7 */ /* 0x0022a400080011ff */
[----:B--2---:R-:W-:Y:S05]  /*7550*/  @!P0 NANOSLEEP.SYNCS 0x989680 ;  /* 0x009896800000895d */ /* 0x004fea0003900000 */
[----:B------:R-:W2:Y:S02]  /*7560*/  @!P0 SYNCS.PHASECHK.TRANS64 P0, [R0+URZ], R3 ;  /* 0x00000003000085a7 */ /* 0x000ea400080010ff */
[----:B--2---:R-:W-:Y:S05]  /*7570*/  @!P0 BRA `(.L_x_132) ;  /* 0xfffffffc00f08947 */ /* 0x004fea000383ffff */
[----:B------:R-:W-:Y:S05]  /*7580*/  BRA `(.L_x_133) ;  /* 0xffffffc400207947 */ /* 0x000fea000383ffff */
.L_x_76:
[----:B------:R-:W-:-:S07]  /*7590*/  MOV R0, UR7 ;  /* 0x0000000700007c02 */ /* 0x000fce0008000f00 */
.L_x_134:
[----:B-1----:R1:W2:Y:S02]  /*75a0*/  SYNCS.PHASECHK.TRANS64.TRYWAIT P0, [R0+URZ], R3 ;  /* 0x00000003000075a7 */ /* 0x0022a400080011ff */
[----:B--2---:R-:W-:Y:S05]  /*75b0*/  @!P0 NANOSLEEP.SYNCS 0x989680 ;  /* 0x009896800000895d */ /* 0x004fea0003900000 */
[----:B------:R-:W2:Y:S02]  /*75c0*/  @!P0 SYNCS.PHASECHK.TRANS64 P0, [R0+URZ], R3 ;  /* 0x00000003000085a7 */ /* 0x000ea400080010ff */
[----:B--2---:R-:W-:Y:S05]  /*75d0*/  @!P0 BRA `(.L_x_134) ;  /* 0xfffffffc00f08947 */ /* 0x004fea000383ffff */
[----:B------:R-:W-:Y:S05]  /*75e0*/  BRA `(.L_x_135) ;  /* 0xffffffc4002c7947 */ /* 0x000fea000383ffff */
.L_x_77:
[----:B------:R-:W-:-:S07]  /*75f0*/  MOV R0, UR7 ;  /* 0x0000000700007c02 */ /* 0x000fce0008000f00 */
.L_x_136:
[----:B-1----:R1:W2:Y:S02]  /*7600*/  SYNCS.PHASECHK.TRANS64.TRYWAIT P0, [R0+URZ], R3 ;  /* 0x00000003000075a7 */ /* 0x0022a400080011ff */
[----:B--2---:R-:W-:Y:S05]  /*7610*/  @!P0 NANOSLEEP.SYNCS 0x989680 ;  /* 0x009896800000895d */ /* 0x004fea0003900000 */
[----:B------:R-:W2:Y:S02]  /*7620*/  @!P0 SYNCS.PHASECHK.TRANS64 P0, [R0+URZ], R3 ;  /* 0x00000003000085a7 */ /* 0x000ea400080010ff */
[----:B--2---:R-:W-:Y:S05]  /*7630*/  @!P0 BRA `(.L_x_136) ;  /* 0xfffffffc00f08947 */ /* 0x004fea000383ffff */
[----:B------:R-:W-:Y:S05]  /*7640*/  BRA `(.L_x_137) ;  /* 0xffffffc400387947 */ /* 0x000fea000383ffff */
.L_x_80:
[----:B------:R-:W-:-:S07]  /*7650*/  MOV R0, UR8 ;  /* 0x0000000800007c02 */ /* 0x000fce0008000f00 */
.L_x_138:
[----:B-1----:R1:W2:Y:S02]  /*7660*/  SYNCS.PHASECHK.TRANS64.TRYWAIT P1, [R0+URZ+0xd0], R3 ;  /* 0x0000d003000075a7 */ /* 0x0022a400080211ff */
[----:B--2---:R-:W-:Y:S05]  /*7670*/  @!P1 NANOSLEEP.SYNCS 0x989680 ;  /* 0x009896800000995d */ /* 0x004fea0003900000 */
[----:B------:R-:W2:Y:S02]  /*7680*/  @!P1 SYNCS.PHASECHK.TRANS64 P1, [R0+URZ+0xd0], R3 ;  /* 0x0000d003000095a7 */ /* 0x000ea400080210ff */
[----:B--2---:R-:W-:Y:S05]  /*7690*/  @!P1 BRA `(.L_x_138) ;  /* 0xfffffffc00f09947 */ /* 0x004fea000383ffff */
[----:B------:R-:W-:Y:S05]  /*76a0*/  BRA `(.L_x_139) ;  /* 0xffffffc400847947 */ /* 0x000fea000383ffff */
.L_x_85:
[----:B--2---:R2:W4:Y:S02]  /*76b0*/  SYNCS.PHASECHK.TRANS64.TRYWAIT P0, [R0+URZ+0x50], R3 ;  /* 0x00005003000075a7 */ /* 0x00452400080011ff */
[----:B----4-:R-:W-:Y:S05]  /*76c0*/  @!P0 NANOSLEEP.SYNCS 0x989680 ;  /* 0x009896800000895d */ /* 0x010fea0003900000 */
[----:B------:R-:W4:Y:S02]  /*76d0*/  @!P0 SYNCS.PHASECHK.TRANS64 P0, [R0+URZ+0x50], R3 ;  /* 0x00005003000085a7 */ /* 0x000f2400080010ff */
[----:B----4-:R-:W-:Y:S05]  /*76e0*/  @!P0 BRA `(.L_x_85) ;  /* 0xfffffffc00f08947 */ /* 0x010fea000383ffff */
[----:B------:R-:W-:Y:S05]  /*76f0*/  BRA `(.L_x_140) ;  /* 0xffffffc800887947 */ /* 0x000fea000383ffff */
.L_x_88:
[----:B------:R-:W-:Y:S07]  /*7700*/  MOV R0, UR6 ;  /* 0x0000000600007c02 */ /* 0x000fee0008000f00 */
.L_x_141:
[----:B--2---:R2:W4:Y:S02]  /*7710*/  SYNCS.PHASECHK.TRANS64.TRYWAIT P0, [R0+URZ+0x48], R3 ;  /* 0x00004803000075a7 */ /* 0x00452400080011ff */
[----:B----4-:R-:W-:Y:S05]  /*7720*/  @!P0 NANOSLEEP.SYNCS 0x989680 ;  /* 0x009896800000895d */ /* 0x010fea0003900000 */
[----:B------:R-:W4:Y:S02]  /*7730*/  @!P0 SYNCS.PHASECHK.TRANS64 P0, [R0+URZ+0x48], R3 ;  /* 0x00004803000085a7 */ /* 0x000f2400080010ff */
[----:B----4-:R-:W-:Y:S05]  /*7740*/  @!P0 BRA `(.L_x_141) ;  /* 0xfffffffc00f08947 */ /* 0x010fea000383ffff */
[----:B------:R-:W-:Y:S05]  /*7750*/  BRA `(.L_x_87) ;  /* 0xffffffcc00747947 */ /* 0x000fea000383ffff */
.L_x_91:
[----:B------:R-:W-:Y:S07]  /*7760*/  MOV R3, UR6 ;  /* 0x0000000600037c02 */ /* 0x000fee0008000f00 */
.L_x_142:
[----:B-1----:R1:W2:Y:S02]  /*7770*/  SYNCS.PHASECHK.TRANS64.TRYWAIT P2, [R3+URZ+0x38], R26 ;  /* 0x0000381a030075a7 */ /* 0x0022a400080411ff */
[----:B--2---:R-:W-:Y:S05]  /*7780*/  @!P2 NANOSLEEP.SYNCS 0x989680 ;  /* 0x009896800000a95d */ /* 0x004fea0003900000 */
[----:B------:R-:W2:Y:S02]  /*7790*/  @!P2 SYNCS.PHASECHK.TRANS64 P2, [R3+URZ+0x38], R26 ;  /* 0x0000381a0300a5a7 */ /* 0x000ea400080410ff */
[----:B--2---:R-:W-:Y:S05]  /*77a0*/  @!P2 BRA `(.L_x_142) ;  /* 0xfffffffc00f0a947 */ /* 0x004fea000383ffff */
[----:B------:R-:W-:Y:S05]  /*77b0*/  BRA `(.L_x_143) ;  /* 0xffffffd000087947 */ /* 0x000fea000383ffff */
.L_x_94:
[----:B---3--:R3:W4:Y:S02]  /*77c0*/  SYNCS.PHASECHK.TRANS64.TRYWAIT P0, [R0+URZ+0x50], R3 ;  /* 0x00005003000075a7 */ /* 0x00872400080011ff */
[----:B----4-:R-:W-:Y:S05]  /*77d0*/  @!P0 NANOSLEEP.SYNCS 0x989680 ;  /* 0x009896800000895d */ /* 0x010fea0003900000 */
[----:B------:R-:W4:Y:S02]  /*77e0*/  @!P0 SYNCS.PHASECHK.TRANS64 P0, [R0+URZ+0x50], R3 ;  /* 0x00005003000085a7 */ /* 0x000f2400080010ff */
[----:B----4-:R-:W-:Y:S05]  /*77f0*/  @!P0 BRA `(.L_x_94) ;  /* 0xfffffffc00f08947 */ /* 0x010fea000383ffff */
[----:B------:R-:W-:Y:S05]  /*7800*/  BRA `(.L_x_144) ;  /* 0xffffffd400587947 */ /* 0x000fea000383ffff */
.L_x_105:
[----:B-1----:R-:W-:Y:S04]  /*7810*/  MOV R0, UR43 ;  /* 0x0000002b00007c02 */ /* 0x002fe80008000f00 */
[----:B------:R1:W2:Y:S03]  /*7820*/  SYNCS.PHASECHK.TRANS64.TRYWAIT P1, [R0+URZ+0x30], R3 ;  /* 0x00003003000075a7 */ /* 0x0002a600080211ff */
[----:B--2---:R-:W-:Y:S05]  /*7830*/  @!P1 NANOSLEEP.SYNCS 0x989680 ;  /* 0x009896800000995d */ /* 0x004fea0003900000 */
[----:B------:R-:W2:Y:S02]  /*7840*/  @!P1 SYNCS.PHASECHK.TRANS64 P1, [R0+URZ+0x30], R3 ;  /* 0x00003003000095a7 */ /* 0x000ea400080210ff */
[----:B--2---:R-:W-:Y:S05]  /*7850*/  @!P1 BRA `(.L_x_105) ;  /* 0xfffffffc00ec9947 */ /* 0x004fea000383ffff */
[----:B------:R-:W-:Y:S05]  /*7860*/  BRA `(.L_x_104) ;  /* 0xffffffe000547947 */ /* 0x000fea000383ffff */
.L_x_107:
[----:B------:R1:W1:Y:S02]  /*7870*/  SYNCS.PHASECHK.TRANS64.TRYWAIT P1, [R181+URZ+0x70], R2 ;  /* 0x00007002b50075a7 */ /* 0x00026400080211ff */
[----:B-1----:R-:W-:Y:S05]  /*7880*/  @!P1 NANOSLEEP.SYNCS 0x989680 ;  /* 0x009896800000995d */ /* 0x002fea0003900000 */
[----:B------:R-:W1:Y:S02]  /*7890*/  @!P1 SYNCS.PHASECHK.TRANS64 P1, [R181+URZ+0x70], R2 ;  /* 0x00007002b50095a7 */ /* 0x000e6400080210ff */
[----:B-1----:R-:W-:Y:S05]  /*78a0*/  @!P1 BRA `(.L_x_107) ;  /* 0xfffffffc00f09947 */ /* 0x002fea000383ffff */
[----:B------:R-:W-:Y:S05]  /*78b0*/  BRA `(.L_x_106) ;  /* 0xffffffe000987947 */ /* 0x000fea000383ffff */
        .weak           $__internal_0_$__cuda_sm10x_tcgen05_guardrail_trap_col_being_dealloced_not_returned_by_alloc
        .type           $__internal_0_$__cuda_sm10x_tcgen05_guardrail_trap_col_being_dealloced_not_returned_by_alloc,@function
        .size           $__internal_0_$__cuda_sm10x_tcgen05_guardrail_trap_col_being_dealloced_not_returned_by_alloc,($__internal_1_$__cuda_sm10x_tcgen05_guardrail_trap_phase_invalid_during_alloc - $__internal_0_$__cuda_sm10x_tcgen05_guardrail_trap_col_being_dealloced_not_returned_by_alloc)
$__internal_0_$__cuda_sm10x_tcgen05_guardrail_trap_col_being_dealloced_not_returned_by_alloc:
[----:B------:R-:W-:Y:S05]  /*78c0*/  BPT.TRAP 0x1 ;  /* 0x000000040000795c */ /* 0x000fea0000300000 */
[----:B------:R-:W-:-:S04]  /*78d0*/  HFMA2 R3, -RZ, RZ, 0, 0 ;  /* 0x00000000ff037431 */ /* 0x000fc800000001ff */
[----:B------:R-:W-:Y:S05]  /*78e0*/  RET.REL.NODEC R2 `(_ZN7cutlass13device_kernelINS_4gemm6kernel13GemmUniversalIN4cute5tupleIJiiiiEEENS1_10collective13CollectiveMmaINS1_35MainloopSm100TmaUmmaWarpSpecializedILi3ELi2ELi4ENS5_IJNS4_1CILi2EEENSA_ILi1EEESC_EEEEENS5_IJNSA_ILi256EEENSA_ILi64EEESG_EEENS_12float_e5m2_tENS5_IJlSC_lEEESI_SJ_NS4_8TiledMMAINS4_8MMA_AtomIJNS4_10MMA_TraitsINS4_25SM100_MMA_F8F6F4_2x1SM_SSEJSI_SI_fSF_SG_NS4_17integral_constantINS4_4UMMA5MajorELSQ_0EEESR_NSO_INSP_7ScaleInELSS_0EEEST_EEEEEENS4_6LayoutINS5_IJSC_SC_SC_EEENS5_IJNSA_ILi0EEESY_SY_EEEEENS5_IJNS4_10UnderscoreES11_S11_EEEEENS4_18SM100_TMA_2SM_LOADENS4_14ComposedLayoutINS4_7SwizzleILi2ELi4ELi3EEENS4_18smem_ptr_flag_bitsILi8EEENSW_INS5_IJNSA_ILi8EEESG_EEENS5_IJSG_SC_EEEEEEEvNS4_8identityES14_S1E_vS1F_EENS_8epilogue10collective18CollectiveEpilogueINS1H_23Sm100TmaWarpSpecializedILi1ELi1ELi64ELb0ELb0EEEJNS5_IJNSA_ILi128EEESG_SG_EEENS5_IJNSW_IS1M_SC_EENSW_ISG_SC_EEEEESI_SJ_SI_SJ_NS1H_6fusion15FusionCallbacksIS1L_NS1R_17LinearCombinationISI_fSI_fLNS_15FloatRoundStyleE2EEES1N_S1Q_JEEENS4_5SM1004TMEM4LOAD26SM100_TMEM_LOAD_32dp32b64xENS4_13SM90_TMA_LOADES1E_NS4_39AutoVectorizingCopyWithAssumedAlignmentILi128EEENS4_14SM90_TMA_STOREES1E_S23_S23_EEEvvEEEEvNT_6ParamsE) ;  /* 0xffffff8402c47950 */ /* 0x000fea0003c3ffff */
        .weak           $__internal_1_$__cuda_sm10x_tcgen05_guardrail_trap_phase_invalid_during_alloc
        .type           $__internal_1_$__cuda_sm10x_tcgen05_guardrail_trap_phase_invalid_during_alloc,@function
        .size           $__internal_1_$__cuda_sm10x_tcgen05_guardrail_trap_phase_invalid_during_alloc,($__internal_2_$__cuda_sm10x_tcgen05_guardrail_trap_unallocated_columns_being_dealloced - $__internal_1_$__cuda_sm10x_tcgen05_guardrail_trap_phase_invalid_during_alloc)
$__internal_1_$__cuda_sm10x_tcgen05_guardrail_trap_phase_invalid_during_alloc:
[----:B------:R-:W-:Y:S05]  /*78f0*/  BPT.TRAP 0x1 ;  /* 0x000000040000795c */ /* 0x000fea0000300000 */
[----:B------:R-:W-:-:S04]  /*7900*/  MOV R3, 0x0 ;  /* 0x0000000000037802 */ /* 0x000fc80000000f00 */
[----:B------:R-:W-:Y:S05]  /*7910*/  RET.REL.NODEC R2 `(_ZN7cutlass13device_kernelINS_4gemm6kernel13GemmUniversalIN4cute5tupleIJiiiiEEENS1_10collective13CollectiveMmaINS1_35MainloopSm100TmaUmmaWarpSpecializedILi3ELi2ELi4ENS5_IJNS4_1CILi2EEENSA_ILi1EEESC_EEEEENS5_IJNSA_ILi256EEENSA_ILi64EEESG_EEENS_12float_e5m2_tENS5_IJlSC_lEEESI_SJ_NS4_8TiledMMAINS4_8MMA_AtomIJNS4_10MMA_TraitsINS4_25SM100_MMA_F8F6F4_2x1SM_SSEJSI_SI_fSF_SG_NS4_17integral_constantINS4_4UMMA5MajorELSQ_0EEESR_NSO_INSP_7ScaleInELSS_0EEEST_EEEEEENS4_6LayoutINS5_IJSC_SC_SC_EEENS5_IJNSA_ILi0EEESY_SY_EEEEENS5_IJNS4_10UnderscoreES11_S11_EEEEENS4_18SM100_TMA_2SM_LOADENS4_14ComposedLayoutINS4_7SwizzleILi2ELi4ELi3EEENS4_18smem_ptr_flag_bitsILi8EEENSW_INS5_IJNSA_ILi8EEESG_EEENS5_IJSG_SC_EEEEEEEvNS4_8identityES14_S1E_vS1F_EENS_8epilogue10collective18CollectiveEpilogueINS1H_23Sm100TmaWarpSpecializedILi1ELi1ELi64ELb0ELb0EEEJNS5_IJNSA_ILi128EEESG_SG_EEENS5_IJNSW_IS1M_SC_EENSW_ISG_SC_EEEEESI_SJ_SI_SJ_NS1H_6fusion15FusionCallbacksIS1L_NS1R_17LinearCombinationISI_fSI_fLNS_15FloatRoundStyleE2EEES1N_S1Q_JEEENS4_5SM1004TMEM4LOAD26SM100_TMEM_LOAD_32dp32b64xENS4_13SM90_TMA_LOADES1E_NS4_39AutoVectorizingCopyWithAssumedAlignmentILi128EEENS4_14SM90_TMA_STOREES1E_S23_S23_EEEvvEEEEvNT_6ParamsE) ;  /* 0xffffff8402b87950 */ /* 0x000fea0003c3ffff */
        .weak           $__internal_2_$__cuda_sm10x_tcgen05_guardrail_trap_unallocated_columns_being_dealloced
        .type           $__internal_2_$__cuda_sm10x_tcgen05_guardrail_trap_unallocated_columns_being_dealloced,@function
        .size           $__internal_2_$__cuda_sm10x_tcgen05_guardrail_trap_unallocated_columns_being_dealloced,(.L_x_146 - $__internal_2_$__cuda_sm10x_tcgen05_guardrail_trap_unallocated_columns_being_dealloced)
$__internal_2_$__cuda_sm10x_tcgen05_guardrail_trap_unallocated_columns_being_dealloced:
[----:B------:R-:W-:Y:S05]  /*7920*/  BPT.TRAP 0x1 ;  /* 0x000000040000795c */ /* 0x000fea0000300000 */
[----:B------:R-:W-:-:S04]  /*7930*/  HFMA2 R3, -RZ, RZ, 0, 0 ;  /* 0x00000000ff037431 */ /* 0x000fc800000001ff */
[----:B------:R-:W-:Y:S05]  /*7940*/  RET.REL.NODEC R2 `(_ZN7cutlass13device_kernelINS_4gemm6kernel13GemmUniversalIN4cute5tupleIJiiiiEEENS1_10collective13CollectiveMmaINS1_35MainloopSm100TmaUmmaWarpSpecializedILi3ELi2ELi4ENS5_IJNS4_1CILi2EEENSA_ILi1EEESC_EEEEENS5_IJNSA_ILi256EEENSA_ILi64EEESG_EEENS_12float_e5m2_tENS5_IJlSC_lEEESI_SJ_NS4_8TiledMMAINS4_8MMA_AtomIJNS4_10MMA_TraitsINS4_25SM100_MMA_F8F6F4_2x1SM_SSEJSI_SI_fSF_SG_NS4_17integral_constantINS4_4UMMA5MajorELSQ_0EEESR_NSO_INSP_7ScaleInELSS_0EEEST_EEEEEENS4_6LayoutINS5_IJSC_SC_SC_EEENS5_IJNSA_ILi0EEESY_SY_EEEEENS5_IJNS4_10UnderscoreES11_S11_EEEEENS4_18SM100_TMA_2SM_LOADENS4_14ComposedLayoutINS4_7SwizzleILi2ELi4ELi3EEENS4_18smem_ptr_flag_bitsILi8EEENSW_INS5_IJNSA_ILi8EEESG_EEENS5_IJSG_SC_EEEEEEEvNS4_8identityES14_S1E_vS1F_EENS_8epilogue10collective18CollectiveEpilogueINS1H_23Sm100TmaWarpSpecializedILi1ELi1ELi64ELb0ELb0EEEJNS5_IJNSA_ILi128EEESG_SG_EEENS5_IJNSW_IS1M_SC_EENSW_ISG_SC_EEEEESI_SJ_SI_SJ_NS1H_6fusion15FusionCallbacksIS1L_NS1R_17LinearCombinationISI_fSI_fLNS_15FloatRoundStyleE2EEES1N_S1Q_JEEENS4_5SM1004TMEM4LOAD26SM100_TMEM_LOAD_32dp32b64xENS4_13SM90_TMA_LOADES1E_NS4_39AutoVectorizingCopyWithAssumedAlignmentILi128EEENS4_14SM90_TMA_STOREES1E_S23_S23_EEEvvEEEEvNT_6ParamsE) ;  /* 0xffffff8402ac7950 */ /* 0x000fea0003c3ffff */
.L_x_145:
[----:B------:R-:W-:-:S00]  /*7950*/  BRA `(.L_x_145) ;  /* 0xfffffffc00fc7947 */ /* 0x000fc0000383ffff */
[----:B------:R-:W-:-:S00]  /*7960*/  NOP ;  /* 0x0000000000007918 */ /* 0x000fc00000000000 */
        /* <DEDUP_REMOVED lines=9> */
.L_x_146:


//--------------------- .nv.global.init           --------------------------
	.section	.nv.global.init,"aw",@progbits
.nv.global.init:
	.type		$str$27,@object
	.size		$str$27,($str$28 - $str$27)
$str$27:
        /*0000*/ 	.byte	0x28, 0x61, 0x64, 0x64, 0x72, 0x65, 0x73, 0x73, 0x20, 0x26, 0x20, 0x6d, 0x61, 0x73, 0x6b, 0x29
        /*0010*/ 	.byte	0x20, 0x3d, 0x3d, 0x20, 0x30, 0x00
	.type		$str$28,@object
	.size		$str$28,($str$26 - $str$28)
$str$28:
        /*0016*/ 	.byte	0x2f, 0x74, 0x6d, 0x70, 0x2f, 0x63, 0x75, 0x74, 0x6c, 0x61, 0x73, 0x73, 0x5f, 0x73, 0x77, 0x65
        /*0026*/ 	.byte	0x65, 0x70, 0x5f, 0x73, 0x72, 0x63, 0x2f, 0x69, 0x6e, 0x63, 0x6c, 0x75, 0x64, 0x65, 0x2f, 0x63
        /*0036*/ 	.byte	0x75, 0x74, 0x65, 0x2f, 0x70, 0x6f, 0x69, 0x6e, 0x74, 0x65, 0x72, 0x5f, 0x66, 0x6c, 0x61, 0x67
        /*0046*/ 	.byte	0x67, 0x65, 0x64, 0x2e, 0x68, 0x70, 0x70, 0x00
	.type		$str$26,@object
	.size		$str$26,($str$25 - $str$26)
$str$26:
        /*004e*/ 	.byte	0x2f, 0x74, 0x6d, 0x70, 0x2f, 0x63, 0x75, 0x74, 0x6c, 0x61, 0x73, 0x73, 0x5f, 0x73, 0x77, 0x65
        /*005e*/ 	.byte	0x65, 0x70, 0x5f, 0x73, 0x72, 0x63, 0x2f, 0x69, 0x6e, 0x63, 0x6c, 0x75, 0x64, 0x65, 0x2f, 0x63
        /*006e*/ 	.byte	0x75, 0x74, 0x65, 0x2f, 0x61, 0x74, 0x6f, 0x6d, 0x2f, 0x63, 0x6f, 0x70, 0x79, 0x5f, 0x74, 0x72
        /*007e*/ 	.byte	0x61, 0x69, 0x74, 0x73, 0x5f, 0x73, 0x6d, 0x31, 0x30, 0x30, 0x2e, 0x68, 0x70, 0x70, 0x00
	.type		$str$25,@object
	.size		$str$25,(__unnamed_1 - $str$25)
$str$25:
        /*008d*/ 	.byte	0x28, 0x28, 0x75, 0x69, 0x6e, 0x74, 0x33, 0x32, 0x5f, 0x74, 0x28, 0x74, 0x68, 0x72, 0x65, 0x61
        /*009d*/ 	.byte	0x64, 0x49, 0x64, 0x78, 0x2e, 0x78, 0x29, 0x20, 0x2f, 0x20, 0x33, 0x32, 0x29, 0x20, 0x25, 0x20
        /*00ad*/ 	.byte	0x34, 0x29, 0x20, 0x3d, 0x3d, 0x20, 0x28, 0x28, 0x28, 0x74, 0x6d, 0x65, 0x6d, 0x5f, 0x61, 0x64
        /*00bd*/ 	.byte	0x64, 0x72, 0x20, 0x3e, 0x3e, 0x20, 0x31, 0x36, 0x29, 0x20, 0x2f, 0x20, 0x33, 0x32, 0x29, 0x20
        /*00cd*/ 	.byte	0x25, 0x20, 0x34, 0x29, 0x00
	.type		__unnamed_1,@object
	.size		__unnamed_1,(__unnamed_2 - __unnamed_1)
__unnamed_1:
        /*00d2*/ 	.byte	0x61, 0x75, 0x74, 0x6f, 0x20, 0x63, 0x75, 0x74, 0x65, 0x3a, 0x3a, 0x61, 0x73, 0x5f, 0x70, 0x6f
        /* <DEDUP_REMOVED lines=24> */
        /*0262*/ 	.byte	0x43, 0x3c, 0x38, 0x31, 0x39, 0x32, 0x3e, 0x3e, 0x3e, 0x3e, 0x5d, 0x00
	.type		__unnamed_2,@object
	.size		__unnamed_2,(.L_2 - __unnamed_2)
__unnamed_2:
        /* <DEDUP_REMOVED lines=42> */
        /*050e*/ 	.byte	0x3e, 0x3e, 0x3e, 0x3e, 0x5d, 0x00
.L_2:


//--------------------- .nv.shared._ZN7cutlass13device_kernelINS_4gemm6kernel13GemmUniversalIN4cute5tupleIJiiiiEEENS1_10collective13CollectiveMmaINS1_35MainloopSm100TmaUmmaWarpSpecializedILi3ELi2ELi4ENS5_IJNS4_1CILi2EEENSA_ILi1EEESC_EEEEENS5_IJNSA_ILi256EEENSA_ILi64EEESG_EEENS_12float_e5m2_tENS5_IJlSC_lEEESI_SJ_NS4_8TiledMMAINS4_8MMA_AtomIJNS4_10MMA_TraitsINS4_25SM100_MMA_F8F6F4_2x1SM_SSEJSI_SI_fSF_SG_NS4_17integral_constantINS4_4UMMA5MajorELSQ_0EEESR_NSO_INSP_7ScaleInELSS_0EEEST_EEEEEENS4_6LayoutINS5_IJSC_SC_SC_EEENS5_IJNSA_ILi0EEESY_SY_EEEEENS5_IJNS4_10UnderscoreES11_S11_EEEEENS4_18SM100_TMA_2SM_LOADENS4_14ComposedLayoutINS4_7SwizzleILi2ELi4ELi3EEENS4_18smem_ptr_flag_bitsILi8EEENSW_INS5_IJNSA_ILi8EEESG_EEENS5_IJSG_SC_EEEEEEEvNS4_8identityES14_S1E_vS1F_EENS_8epilogue10collective18CollectiveEpilogueINS1H_23Sm100TmaWarpSpecializedILi1ELi1ELi64ELb0ELb0EEEJNS5_IJNSA_ILi128EEESG_SG_EEENS5_IJNSW_IS1M_SC_EENSW_ISG_SC_EEEEESI_SJ_SI_SJ_NS1H_6fusion15FusionCallbacksIS1L_NS1R_17LinearCombinationISI_fSI_fLNS_15FloatRoundStyleE2EEES1N_S1Q_JEEENS4_5SM1004TMEM4LOAD26SM100_TMEM_LOAD_32dp32b64xENS4_13SM90_TMA_LOADES1E_NS4_39AutoVectorizingCopyWithAssumedAlignmentILi128EEENS4_14SM90_TMA_STOREES1E_S23_S23_EEEvvEEEEvNT_6ParamsE --------------------------
	.section	.nv.shared._ZN7cutlass13device_kernelINS_4gemm6kernel13GemmUniversalIN4cute5tupleIJiiiiEEENS1_10collective13CollectiveMmaINS1_35MainloopSm100TmaUmmaWarpSpecializedILi3ELi2ELi4ENS5_IJNS4_1CILi2EEENSA_ILi1EEESC_EEEEENS5_IJNSA_ILi256EEENSA_ILi64EEESG_EEENS_12float_e5m2_tENS5_IJlSC_lEEESI_SJ_NS4_8TiledMMAINS4_8MMA_AtomIJNS4_10MMA_TraitsINS4_25SM100_MMA_F8F6F4_2x1SM_SSEJSI_SI_fSF_SG_NS4_17integral_constantINS4_4UMMA5MajorELSQ_0EEESR_NSO_INSP_7ScaleInELSS_0EEEST_EEEEEENS4_6LayoutINS5_IJSC_SC_SC_EEENS5_IJNSA_ILi0EEESY_SY_EEEEENS5_IJNS4_10UnderscoreES11_S11_EEEEENS4_18SM100_TMA_2SM_LOADENS4_14ComposedLayoutINS4_7SwizzleILi2ELi4ELi3EEENS4_18smem_ptr_flag_bitsILi8EEENSW_INS5_IJNSA_ILi8EEESG_EEENS5_IJSG_SC_EEEEEEEvNS4_8identityES14_S1E_vS1F_EENS_8epilogue10collective18CollectiveEpilogueINS1H_23Sm100TmaWarpSpecializedILi1ELi1ELi64ELb0ELb0EEEJNS5_IJNSA_ILi128EEESG_SG_EEENS5_IJNSW_IS1M_SC_EENSW_ISG_SC_EEEEESI_SJ_SI_SJ_NS1H_6fusion15FusionCallbacksIS1L_NS1R_17LinearCombinationISI_fSI_fLNS_15FloatRoundStyleE2EEES1N_S1Q_JEEENS4_5SM1004TMEM4LOAD26SM100_TMEM_LOAD_32dp32b64xENS4_13SM90_TMA_LOADES1E_NS4_39AutoVectorizingCopyWithAssumedAlignmentILi128EEENS4_14SM90_TMA_STOREES1E_S23_S23_EEEvvEEEEvNT_6ParamsE,"aw",@nobits
	.sectionflags	@""
	.align	16
	.zero		1024


//--------------------- .nv.shared.reserved.0     --------------------------
	.section	.nv.shared.reserved.0,"aw",@nobits
	.weak		__nv_reservedSMEM_offset_0_alias
	.size		__nv_reservedSMEM_offset_0_alias, 0, 64
	.other		__nv_reservedSMEM_offset_0_alias,@"STO_CUDA_RESERVED_SHARED STV_DEFAULT"
__nv_reservedSMEM_offset_0_alias:
	.zero		0
.nv.shared.reserved.0:
	.zero		64
	.weak		__nv_reservedSMEM_tcgen05_partition
	.type		__nv_reservedSMEM_tcgen05_partition,@object
	.size		__nv_reservedSMEM_tcgen05_partition,(.L_0 - __nv_reservedSMEM_tcgen05_partition)
__nv_reservedSMEM_tcgen05_partition:
	.zero		32
.L_0:


//--------------------- .nv.global                --------------------------
	.section	.nv.global,"aw",@nobits
.nv.global:
	.type		_ZN39_INTERNAL_1aa9eadf_4_k_cu_ad32362c_85914cute1_E,@object
	.size		_ZN39_INTERNAL_1aa9eadf_4_k_cu_ad32362c_85914cute1_E,(_ZN39_INTERNAL_1aa9eadf_4_k_cu_ad32362c_85914cuda3std3__45__cpo6cbeginE - _ZN39_INTERNAL_1aa9eadf_4_k_cu_ad32362c_85914cute1_E)
_ZN39_INTERNAL_1aa9eadf_4_k_cu_ad32362c_85914cute1_E:
	.zero		1
	.type		_ZN39_INTERNAL_1aa9eadf_4_k_cu_ad32362c_85914cuda3std3__45__cpo6cbeginE,@object
	.size		_ZN39_INTERNAL_1aa9eadf_4_k_cu_ad32362c_85914cuda3std3__45__cpo6cbeginE,(_ZN39_INTERNAL_1aa9eadf_4_k_cu_ad32362c_85914cuda3std3__48in_placeE - _ZN39_INTERNAL_1aa9eadf_4_k_cu_ad32362c_85914cuda3std3__45__cpo6cbeginE)
_ZN39_INTERNAL_1aa9eadf_4_k_cu_ad32362c_85914cuda3std3__45__cpo6cbeginE:
	.zero		1
	.type		_ZN39_INTERNAL_1aa9eadf_4_k_cu_ad32362c_85914cuda3std3__48in_placeE,@object
	.size		_ZN39_INTERNAL_1aa9eadf_4_k_cu_ad32362c_85914cuda3std3__48in_placeE,(_ZN39_INTERNAL_1aa9eadf_4_k_cu_ad32362c_85914cuda3std6ranges3__45__cpo9iter_moveE - _ZN39_INTERNAL_1aa9eadf_4_k_cu_ad32362c_85914cuda3std3__48in_placeE)
_ZN39_INTERNAL_1aa9eadf_4_k_cu_ad32362c_85914cuda3std3__48in_placeE:
	.zero		1
	.type		_ZN39_INTERNAL_1aa9eadf_4_k_cu_ad32362c_85914cuda3std6ranges3__45__cpo9iter_moveE,@object
	.size		_ZN39_INTERNAL_1aa9eadf_4_k_cu_ad32362c_85914cuda3std6ranges3__45__cpo9iter_moveE,(_ZN39_INTERNAL_1aa9eadf_4_k_cu_ad32362c_85914cuda3std3__45__cpo5beginE - _ZN39_INTERNAL_1aa9eadf_4_k_cu_ad32362c_85914cuda3std6ranges3__45__cpo9iter_moveE)
_ZN39_INTERNAL_1aa9eadf_4_k_cu_ad32362c_85914cuda3std6ranges3__45__cpo9iter_moveE:
	.zero		1
	.type		_ZN39_INTERNAL_1aa9eadf_4_k_cu_ad32362c_85914cuda3std3__45__cpo5beginE,@object
	.size		_ZN39_INTERNAL_1aa9eadf_4_k_cu_ad32362c_85914cuda3std3__45__cpo5beginE,(_ZN39_INTERNAL_1aa9eadf_4_k_cu_ad32362c_85914cuda3std3__441_GLOBAL__N__1aa9eadf_4_k_cu_ad32362c_85916ignoreE - _ZN39_INTERNAL_1aa9eadf_4_k_cu_ad32362c_85914cuda3std3__45__cpo5beginE)
_ZN39_INTERNAL_1aa9eadf_4_k_cu_ad32362c_85914cuda3std3__45__cpo5beginE:
	.zero		1
	.type		_ZN39_INTERNAL_1aa9eadf_4_k_cu_ad32362c_85914cuda3std3__441_GLOBAL__N__1aa9eadf_4_k_cu_ad32362c_85916ignoreE,@object
	.size		_ZN39_INTERNAL_1aa9eadf_4_k_cu_ad32362c_85914cuda3std3__441_GLOBAL__N__1aa9eadf_4_k_cu_ad32362c_85916ignoreE,(_ZN39_INTERNAL_1aa9eadf_4_k_cu_ad32362c_85914cute7productE - _ZN39_INTERNAL_1aa9eadf_4_k_cu_ad32362c_85914cuda3std3__441_GLOBAL__N__1aa9eadf_4_k_cu_ad32362c_85916ignoreE)
_ZN39_INTERNAL_1aa9eadf_4_k_cu_ad32362c_85914cuda3std3__441_GLOBAL__N__1aa9eadf_4_k_cu_ad32362c_85916ignoreE:
	.zero		1
	.type		_ZN39_INTERNAL_1aa9eadf_4_k_cu_ad32362c_85914cute7productE,@object
	.size		_ZN39_INTERNAL_1aa9eadf_4_k_cu_ad32362c_85914cute7productE,(_ZN39_INTERNAL_1aa9eadf_4_k_cu_ad32362c_85914cuda3std3__45__cpo3endE - _ZN39_INTERNAL_1aa9eadf_4_k_cu_ad32362c_85914cute7productE)
_ZN39_INTERNAL_1aa9eadf_4_k_cu_ad32362c_85914cute7productE:
	.zero		1
	.type		_ZN39_INTERNAL_1aa9eadf_4_k_cu_ad32362c_85914cuda3std3__45__cpo3endE,@object
	.size		_ZN39_INTERNAL_1aa9eadf_4_k_cu_ad32362c_85914cuda3std3__45__cpo3endE,(_ZN39_INTERNAL_1aa9eadf_4_k_cu_ad32362c_85914cuda3std3__419piecewise_constructE - _ZN39_INTERNAL_1aa9eadf_4_k_cu_ad32362c_85914cuda3std3__45__cpo3endE)
_ZN39_INTERNAL_1aa9eadf_4_k_cu_ad32362c_85914cuda3std3__45__cpo3endE:
	.zero		1
	.type		_ZN39_INTERNAL_1aa9eadf_4_k_cu_ad32362c_85914cuda3std3__419piecewise_constructE,@object
	.size		_ZN39_INTERNAL_1aa9eadf_4_k_cu_ad32362c_85914cuda3std3__419piecewise_constructE,(_ZN39_INTERNAL_1aa9eadf_4_k_cu_ad32362c_85914cuda3std3__45__cpo4cendE - _ZN39_INTERNAL_1aa9eadf_4_k_cu_ad32362c_85914cuda3std3__419piecewise_constructE)
_ZN39_INTERNAL_1aa9eadf_4_k_cu_ad32362c_85914cuda3std3__419piecewise_constructE:
	.zero		1
	.type		_ZN39_INTERNAL_1aa9eadf_4_k_cu_ad32362c_85914cuda3std3__45__cpo4cendE,@object
	.size		_ZN39_INTERNAL_1aa9eadf_4_k_cu_ad32362c_85914cuda3std3__45__cpo4cendE,(_ZN39_INTERNAL_1aa9eadf_4_k_cu_ad32362c_85914cuda3std6ranges3__45__cpo4swapE - _ZN39_INTERNAL_1aa9eadf_4_k_cu_ad32362c_85914cuda3std3__45__cpo4cendE)
_ZN39_INTERNAL_1aa9eadf_4_k_cu_ad32362c_85914cuda3std3__45__cpo4cendE:
	.zero		1
	.type		_ZN39_INTERNAL_1aa9eadf_4_k_cu_ad32362c_85914cuda3std6ranges3__45__cpo4swapE,@object
	.size		_ZN39_INTERNAL_1aa9eadf_4_k_cu_ad32362c_85914cuda3std6ranges3__45__cpo4swapE,(.L_10 - _ZN39_INTERNAL_1aa9eadf_4_k_cu_ad32362c_85914cuda3std6ranges3__45__cpo4swapE)
_ZN39_INTERNAL_1aa9eadf_4_k_cu_ad32362c_85914cuda3std6ranges3__45__cpo4swapE:
	.zero		1
.L_10:


//--------------------- .nv.constant0._ZN7cutlass13device_kernelINS_4gemm6kernel13GemmUniversalIN4cute5tupleIJiiiiEEENS1_10collective13CollectiveMmaINS1_35MainloopSm100TmaUmmaWarpSpecializedILi3ELi2ELi4ENS5_IJNS4_1CILi2EEENSA_ILi1EEESC_EEEEENS5_IJNSA_ILi256EEENSA_ILi64EEESG_EEENS_12float_e5m2_tENS5_IJlSC_lEEESI_SJ_NS4_8TiledMMAINS4_8MMA_AtomIJNS4_10MMA_TraitsINS4_25SM100_MMA_F8F6F4_2x1SM_SSEJSI_SI_fSF_SG_NS4_17integral_constantINS4_4UMMA5MajorELSQ_0EEESR_NSO_INSP_7ScaleInELSS_0EEEST_EEEEEENS4_6LayoutINS5_IJSC_SC_SC_EEENS5_IJNSA_ILi0EEESY_SY_EEEEENS5_IJNS4_10UnderscoreES11_S11_EEEEENS4_18SM100_TMA_2SM_LOADENS4_14ComposedLayoutINS4_7SwizzleILi2ELi4ELi3EEENS4_18smem_ptr_flag_bitsILi8EEENSW_INS5_IJNSA_ILi8EEESG_EEENS5_IJSG_SC_EEEEEEEvNS4_8identityES14_S1E_vS1F_EENS_8epilogue10collective18CollectiveEpilogueINS1H_23Sm100TmaWarpSpecializedILi1ELi1ELi64ELb0ELb0EEEJNS5_IJNSA_ILi128EEESG_SG_EEENS5_IJNSW_IS1M_SC_EENSW_ISG_SC_EEEEESI_SJ_SI_SJ_NS1H_6fusion15FusionCallbacksIS1L_NS1R_17LinearCombinationISI_fSI_fLNS_15FloatRoundStyleE2EEES1N_S1Q_JEEENS4_5SM1004TMEM4LOAD26SM100_TMEM_LOAD_32dp32b64xENS4_13SM90_TMA_LOADES1E_NS4_39AutoVectorizingCopyWithAssumedAlignmentILi128EEENS4_14SM90_TMA_STOREES1E_S23_S23_EEEvvEEEEvNT_6ParamsE --------------------------
	.section	.nv.constant0._ZN7cutlass13device_kernelINS_4gemm6kernel13GemmUniversalIN4cute5tupleIJiiiiEEENS1_10collective13CollectiveMmaINS1_35MainloopSm100TmaUmmaWarpSpecializedILi3ELi2ELi4ENS5_IJNS4_1CILi2EEENSA_ILi1EEESC_EEEEENS5_IJNSA_ILi256EEENSA_ILi64EEESG_EEENS_12float_e5m2_tENS5_IJlSC_lEEESI_SJ_NS4_8TiledMMAINS4_8MMA_AtomIJNS4_10MMA_TraitsINS4_25SM100_MMA_F8F6F4_2x1SM_SSEJSI_SI_fSF_SG_NS4_17integral_constantINS4_4UMMA5MajorELSQ_0EEESR_NSO_INSP_7ScaleInELSS_0EEEST_EEEEEENS4_6LayoutINS5_IJSC_SC_SC_EEENS5_IJNSA_ILi0EEESY_SY_EEEEENS5_IJNS4_10UnderscoreES11_S11_EEEEENS4_18SM100_TMA_2SM_LOADENS4_14ComposedLayoutINS4_7SwizzleILi2ELi4ELi3EEENS4_18smem_ptr_flag_bitsILi8EEENSW_INS5_IJNSA_ILi8EEESG_EEENS5_IJSG_SC_EEEEEEEvNS4_8identityES14_S1E_vS1F_EENS_8epilogue10collective18CollectiveEpilogueINS1H_23Sm100TmaWarpSpecializedILi1ELi1ELi64ELb0ELb0EEEJNS5_IJNSA_ILi128EEESG_SG_EEENS5_IJNSW_IS1M_SC_EENSW_ISG_SC_EEEEESI_SJ_SI_SJ_NS1H_6fusion15FusionCallbacksIS1L_NS1R_17LinearCombinationISI_fSI_fLNS_15FloatRoundStyleE2EEES1N_S1Q_JEEENS4_5SM1004TMEM4LOAD26SM100_TMEM_LOAD_32dp32b64xENS4_13SM90_TMA_LOADES1E_NS4_39AutoVectorizingCopyWithAssumedAlignmentILi128EEENS4_14SM90_TMA_STOREES1E_S23_S23_EEEvvEEEEvNT_6ParamsE,"a",@progbits
	.sectionflags	@""
	.align	4
.nv.constant0._ZN7cutlass13device_kernelINS_4gemm6kernel13GemmUniversalIN4cute5tupleIJiiiiEEENS1_10collective13CollectiveMmaINS1_35MainloopSm100TmaUmmaWarpSpecializedILi3ELi2ELi4ENS5_IJNS4_1CILi2EEENSA_ILi1EEESC_EEEEENS5_IJNSA_ILi256EEENSA_ILi64EEESG_EEENS_12float_e5m2_tENS5_IJlSC_lEEESI_SJ_NS4_8TiledMMAINS4_8MMA_AtomIJNS4_10MMA_TraitsINS4_25SM100_MMA_F8F6F4_2x1SM_SSEJSI_SI_fSF_SG_NS4_17integral_constantINS4_4UMMA5MajorELSQ_0EEESR_NSO_INSP_7ScaleInELSS_0EEEST_EEEEEENS4_6LayoutINS5_IJSC_SC_SC_EEENS5_IJNSA_ILi0EEESY_SY_EEEEENS5_IJNS4_10UnderscoreES11_S11_EEEEENS4_18SM100_TMA_2SM_LOADENS4_14ComposedLayoutINS4_7SwizzleILi2ELi4ELi3EEENS4_18smem_ptr_flag_bitsILi8EEENSW_INS5_IJNSA_ILi8EEESG_EEENS5_IJSG_SC_EEEEEEEvNS4_8identityES14_S1E_vS1F_EENS_8epilogue10collective18CollectiveEpilogueINS1H_23Sm100TmaWarpSpecializedILi1ELi1ELi64ELb0ELb0EEEJNS5_IJNSA_ILi128EEESG_SG_EEENS5_IJNSW_IS1M_SC_EENSW_ISG_SC_EEEEESI_SJ_SI_SJ_NS1H_6fusion15FusionCallbacksIS1L_NS1R_17LinearCombinationISI_fSI_fLNS_15FloatRoundStyleE2EEES1N_S1Q_JEEENS4_5SM1004TMEM4LOAD26SM100_TMEM_LOAD_32dp32b64xENS4_13SM90_TMA_LOADES1E_NS4_39AutoVectorizingCopyWithAssumedAlignmentILi128EEENS4_14SM90_TMA_STOREES1E_S23_S23_EEEvvEEEEvNT_6ParamsE:
	.zero		2944


//--------------------- SYMBOLS --------------------------

	.type		.nv.reservedSmem.offset0,@object
	.size		.nv.reservedSmem.offset0,0x4
	.type		.nv.reservedSmem.cap,@object
	.size		.nv.reservedSmem.cap,0x4
	.type		__assertfail,@function
